	.target	sm_80

	.elftype	@"ET_EXEC"


//--------------------- .note.nv.tkinfo           --------------------------
	.section	.note.nv.tkinfo,"",@"SHT_NOTE"
	.sectionflags	@"SHF_NOTE_NV_TKINFO"
	.tkinfo
        /*0018*/ 	.word	0x00000002
        /*0030*/ 	.string	""
        /*0030*/ 	.string	"ptxas"
        /*0030*/ 	.string	"Cuda compilation tools, release 13.0, V13.0.88"
        /*0030*/ 	.string	"Build cuda_13.0.r13.0/compiler.36424714_0"
        /*0030*/ 	.string	"-arch sm_80 -m 64 "



//--------------------- .note.nv.cuinfo           --------------------------
	.section	.note.nv.cuinfo,"",@"SHT_NOTE"
	.sectionflags	@"SHF_NOTE_NV_CUINFO"
        /*0018*/ 	.short	0x0002
        /*001a*/ 	.short	0x0050
        /*001c*/ 	.short	0x0082
	.zero		2


//--------------------- .nv.info                  --------------------------
	.section	.nv.info,"",@"SHT_CUDA_INFO"
	.align	4


	//----- nvinfo : EIATTR_REGCOUNT
	.align		4
        /*0000*/ 	.byte	0x04, 0x2f
        /*0002*/ 	.short	(.L_29 - .L_28)
	.align		4
.L_28:
        /*0004*/ 	.word	index@(_Z22cuda_vector_add_kernelP6__halfPKS_ii)
        /*0008*/ 	.word	0x00000018


	//----- nvinfo : EIATTR_FRAME_SIZE
	.align		4
.L_29:
        /*000c*/ 	.byte	0x04, 0x11
        /*000e*/ 	.short	(.L_31 - .L_30)
	.align		4
.L_30:
        /*0010*/ 	.word	index@(_Z22cuda_vector_add_kernelP6__halfPKS_ii)
        /*0014*/ 	.word	0x00000000


	//----- nvinfo : EIATTR_REGCOUNT
	.align		4
.L_31:
        /*0018*/ 	.byte	0x04, 0x2f
        /*001a*/ 	.short	(.L_33 - .L_32)
	.align		4
.L_32:
        /*001c*/ 	.word	index@(_Z22cuda_vector_set_kernelP6__halfPKS_ii)
        /*0020*/ 	.word	0x00000020


	//----- nvinfo : EIATTR_FRAME_SIZE
	.align		4
.L_33:
        /*0024*/ 	.byte	0x04, 0x11
        /*0026*/ 	.short	(.L_35 - .L_34)
	.align		4
.L_34:
        /*0028*/ 	.word	index@(_Z22cuda_vector_set_kernelP6__halfPKS_ii)
        /*002c*/ 	.word	0x00000000


	//----- nvinfo : EIATTR_REGCOUNT
	.align		4
.L_35:
        /*0030*/ 	.byte	0x04, 0x2f
        /*0032*/ 	.short	(.L_37 - .L_36)
	.align		4
.L_36:
        /*0034*/ 	.word	index@(_Z27cuda_vector_add_int4_kernelP6__halfPKS_ii)
        /*0038*/ 	.word	0x00000020


	//----- nvinfo : EIATTR_FRAME_SIZE
	.align		4
.L_37:
        /*003c*/ 	.byte	0x04, 0x11
        /*003e*/ 	.short	(.L_39 - .L_38)
	.align		4
.L_38:
        /*0040*/ 	.word	index@(_Z27cuda_vector_add_int4_kernelP6__halfPKS_ii)
        /*0044*/ 	.word	0x00000000


	//----- nvinfo : EIATTR_REGCOUNT
	.align		4
.L_39:
        /*0048*/ 	.byte	0x04, 0x2f
        /*004a*/ 	.short	(.L_41 - .L_40)
	.align		4
.L_40:
        /*004c*/ 	.word	index@(_Z27cuda_vector_set_int4_kernelP6__halfPKS_ii)
        /*0050*/ 	.word	0x00000020


	//----- nvinfo : EIATTR_FRAME_SIZE
	.align		4
.L_41:
        /*0054*/ 	.byte	0x04, 0x11
        /*0056*/ 	.short	(.L_43 - .L_42)
	.align		4
.L_42:
        /*0058*/ 	.word	index@(_Z27cuda_vector_set_int4_kernelP6__halfPKS_ii)
        /*005c*/ 	.word	0x00000000


	//----- nvinfo : EIATTR_MIN_STACK_SIZE
	.align		4
.L_43:
        /*0060*/ 	.byte	0x04, 0x12
        /*0062*/ 	.short	(.L_45 - .L_44)
	.align		4
.L_44:
        /*0064*/ 	.word	index@(_Z27cuda_vector_set_int4_kernelP6__halfPKS_ii)
        /*0068*/ 	.word	0x00000000


	//----- nvinfo : EIATTR_MIN_STACK_SIZE
	.align		4
.L_45:
        /*006c*/ 	.byte	0x04, 0x12
        /*006e*/ 	.short	(.L_47 - .L_46)
	.align		4
.L_46:
        /*0070*/ 	.word	index@(_Z27cuda_vector_add_int4_kernelP6__halfPKS_ii)
        /*0074*/ 	.word	0x00000000


	//----- nvinfo : EIATTR_MIN_STACK_SIZE
	.align		4
.L_47:
        /*0078*/ 	.byte	0x04, 0x12
        /*007a*/ 	.short	(.L_49 - .L_48)
	.align		4
.L_48:
        /*007c*/ 	.word	index@(_Z22cuda_vector_set_kernelP6__halfPKS_ii)
        /*0080*/ 	.word	0x00000000


	//----- nvinfo : EIATTR_MIN_STACK_SIZE
	.align		4
.L_49:
        /*0084*/ 	.byte	0x04, 0x12
        /*0086*/ 	.short	(.L_51 - .L_50)
	.align		4
.L_50:
        /*0088*/ 	.word	index@(_Z22cuda_vector_add_kernelP6__halfPKS_ii)
        /*008c*/ 	.word	0x00000000
.L_51:


//--------------------- .nv.info._Z27cuda_vector_set_int4_kernelP6__halfPKS_ii --------------------------
	.section	.nv.info._Z27cuda_vector_set_int4_kernelP6__halfPKS_ii,"",@"SHT_CUDA_INFO"
	.sectionflags	@""
	.align	4


	//----- nvinfo : EIATTR_CUDA_API_VERSION
	.align		4
        /*0000*/ 	.byte	0x04, 0x37
        /*0002*/ 	.short	(.L_53 - .L_52)
.L_52:
        /*0004*/ 	.word	0x00000082


	//----- nvinfo : EIATTR_SW2861232_WAR
	.align		4
.L_53:
        /*0008*/ 	.byte	0x01, 0x35
	.zero		2


	//----- nvinfo : EIATTR_PARAM_CBANK
	.align		4
        /*000c*/ 	.byte	0x04, 0x0a
        /*000e*/ 	.short	(.L_55 - .L_54)
	.align		4
.L_54:
        /*0010*/ 	.word	index@(.nv.constant0._Z27cuda_vector_set_int4_kernelP6__halfPKS_ii)
        /*0014*/ 	.short	0x0160
        /*0016*/ 	.short	0x0018


	//----- nvinfo : EIATTR_CBANK_PARAM_SIZE
	.align		4
.L_55:
        /*0018*/ 	.byte	0x03, 0x19
        /*001a*/ 	.short	0x0018


	//----- nvinfo : EIATTR_KPARAM_INFO
	.align		4
        /*001c*/ 	.byte	0x04, 0x17
        /*001e*/ 	.short	(.L_57 - .L_56)
.L_56:
        /*0020*/ 	.word	0x00000000
        /*0024*/ 	.short	0x0003
        /*0026*/ 	.short	0x0014
        /*0028*/ 	.byte	0x00, 0xf0, 0x11, 0x00


	//----- nvinfo : EIATTR_KPARAM_INFO
	.align		4
.L_57:
        /*002c*/ 	.byte	0x04, 0x17
        /*002e*/ 	.short	(.L_59 - .L_58)
.L_58:
        /*0030*/ 	.word	0x00000000
        /*0034*/ 	.short	0x0002
        /*0036*/ 	.short	0x0010
        /*0038*/ 	.byte	0x00, 0xf0, 0x11, 0x00


	//----- nvinfo : EIATTR_KPARAM_INFO
	.align		4
.L_59:
        /*003c*/ 	.byte	0x04, 0x17
        /*003e*/ 	.short	(.L_61 - .L_60)
.L_60:
        /*0040*/ 	.word	0x00000000
        /*0044*/ 	.short	0x0001
        /*0046*/ 	.short	0x0008
        /*0048*/ 	.byte	0x00, 0xf0, 0x21, 0x00


	//----- nvinfo : EIATTR_KPARAM_INFO
	.align		4
.L_61:
        /*004c*/ 	.byte	0x04, 0x17
        /*004e*/ 	.short	(.L_63 - .L_62)
.L_62:
        /*0050*/ 	.word	0x00000000
        /*0054*/ 	.short	0x0000
        /*0056*/ 	.short	0x0000
        /*0058*/ 	.byte	0x00, 0xf0, 0x21, 0x00


	//----- nvinfo : EIATTR_MAXREG_COUNT
	.align		4
.L_63:
        /*005c*/ 	.byte	0x03, 0x1b
        /*005e*/ 	.short	0x00ff


	//----- nvinfo : EIATTR_MERCURY_ISA_VERSION
	.align		4
        /*0060*/ 	.byte	0x03, 0x5f
        /*0062*/ 	.short	0x0000


	//----- nvinfo : EIATTR_EXIT_INSTR_OFFSETS
	.align		4
        /*0064*/ 	.byte	0x04, 0x1c
        /*0066*/ 	.short	(.L_65 - .L_64)


	//   ....[0]....
.L_64:
        /*0068*/ 	.word	0x000000a0


	//   ....[1]....
        /*006c*/ 	.word	0x00000130


	//   ....[2]....
        /*0070*/ 	.word	0x000002f0


	//   ....[3]....
        /*0074*/ 	.word	0x000009a0


	//   ....[4]....
        /*0078*/ 	.word	0x00000a70
.L_65:


//--------------------- .nv.info._Z27cuda_vector_add_int4_kernelP6__halfPKS_ii --------------------------
	.section	.nv.info._Z27cuda_vector_add_int4_kernelP6__halfPKS_ii,"",@"SHT_CUDA_INFO"
	.sectionflags	@""
	.align	4


	//----- nvinfo : EIATTR_CUDA_API_VERSION
	.align		4
        /*0000*/ 	.byte	0x04, 0x37
        /*0002*/ 	.short	(.L_67 - .L_66)
.L_66:
        /*0004*/ 	.word	0x00000082


	//----- nvinfo : EIATTR_SW2861232_WAR
	.align		4
.L_67:
        /*0008*/ 	.byte	0x01, 0x35
	.zero		2


	//----- nvinfo : EIATTR_PARAM_CBANK
	.align		4
        /*000c*/ 	.byte	0x04, 0x0a
        /*000e*/ 	.short	(.L_69 - .L_68)
	.align		4
.L_68:
        /*0010*/ 	.word	index@(.nv.constant0._Z27cuda_vector_add_int4_kernelP6__halfPKS_ii)
        /*0014*/ 	.short	0x0160
        /*0016*/ 	.short	0x0018


	//----- nvinfo : EIATTR_CBANK_PARAM_SIZE
	.align		4
.L_69:
        /*0018*/ 	.byte	0x03, 0x19
        /*001a*/ 	.short	0x0018


	//----- nvinfo : EIATTR_KPARAM_INFO
	.align		4
        /*001c*/ 	.byte	0x04, 0x17
        /*001e*/ 	.short	(.L_71 - .L_70)
.L_70:
        /*0020*/ 	.word	0x00000000
        /*0024*/ 	.short	0x0003
        /*0026*/ 	.short	0x0014
        /*0028*/ 	.byte	0x00, 0xf0, 0x11, 0x00


	//----- nvinfo : EIATTR_KPARAM_INFO
	.align		4
.L_71:
        /*002c*/ 	.byte	0x04, 0x17
        /*002e*/ 	.short	(.L_73 - .L_72)
.L_72:
        /*0030*/ 	.word	0x00000000
        /*0034*/ 	.short	0x0002
        /*0036*/ 	.short	0x0010
        /*0038*/ 	.byte	0x00, 0xf0, 0x11, 0x00


	//----- nvinfo : EIATTR_KPARAM_INFO
	.align		4
.L_73:
        /*003c*/ 	.byte	0x04, 0x17
        /*003e*/ 	.short	(.L_75 - .L_74)
.L_74:
        /*0040*/ 	.word	0x00000000
        /*0044*/ 	.short	0x0001
        /*0046*/ 	.short	0x0008
        /*0048*/ 	.byte	0x00, 0xf0, 0x21, 0x00


	//----- nvinfo : EIATTR_KPARAM_INFO
	.align		4
.L_75:
        /*004c*/ 	.byte	0x04, 0x17
        /*004e*/ 	.short	(.L_77 - .L_76)
.L_76:
        /*0050*/ 	.word	0x00000000
        /*0054*/ 	.short	0x0000
        /*0056*/ 	.short	0x0000
        /*0058*/ 	.byte	0x00, 0xf0, 0x21, 0x00


	//----- nvinfo : EIATTR_MAXREG_COUNT
	.align		4
.L_77:
        /*005c*/ 	.byte	0x03, 0x1b
        /*005e*/ 	.short	0x00ff


	//----- nvinfo : EIATTR_MERCURY_ISA_VERSION
	.align		4
        /*0060*/ 	.byte	0x03, 0x5f
        /*0062*/ 	.short	0x0000


	//----- nvinfo : EIATTR_EXIT_INSTR_OFFSETS
	.align		4
        /*0064*/ 	.byte	0x04, 0x1c
        /*0066*/ 	.short	(.L_79 - .L_78)


	//   ....[0]....
.L_78:
        /*0068*/ 	.word	0x000000a0


	//   ....[1]....
        /*006c*/ 	.word	0x00000130


	//   ....[2]....
        /*0070*/ 	.word	0x00000350


	//   ....[3]....
        /*0074*/ 	.word	0x000005c0
.L_79:


//--------------------- .nv.info._Z22cuda_vector_set_kernelP6__halfPKS_ii --------------------------
	.section	.nv.info._Z22cuda_vector_set_kernelP6__halfPKS_ii,"",@"SHT_CUDA_INFO"
	.sectionflags	@""
	.align	4


	//----- nvinfo : EIATTR_CUDA_API_VERSION
	.align		4
        /*0000*/ 	.byte	0x04, 0x37
        /*0002*/ 	.short	(.L_81 - .L_80)
.L_80:
        /*0004*/ 	.word	0x00000082


	//----- nvinfo : EIATTR_SW2861232_WAR
	.align		4
.L_81:
        /*0008*/ 	.byte	0x01, 0x35
	.zero		2


	//----- nvinfo : EIATTR_PARAM_CBANK
	.align		4
        /*000c*/ 	.byte	0x04, 0x0a
        /*000e*/ 	.short	(.L_83 - .L_82)
	.align		4
.L_82:
        /*0010*/ 	.word	index@(.nv.constant0._Z22cuda_vector_set_kernelP6__halfPKS_ii)
        /*0014*/ 	.short	0x0160
        /*0016*/ 	.short	0x0018


	//----- nvinfo : EIATTR_CBANK_PARAM_SIZE
	.align		4
.L_83:
        /*0018*/ 	.byte	0x03, 0x19
        /*001a*/ 	.short	0x0018


	//----- nvinfo : EIATTR_KPARAM_INFO
	.align		4
        /*001c*/ 	.byte	0x04, 0x17
        /*001e*/ 	.short	(.L_85 - .L_84)
.L_84:
        /*0020*/ 	.word	0x00000000
        /*0024*/ 	.short	0x0003
        /*0026*/ 	.short	0x0014
        /*0028*/ 	.byte	0x00, 0xf0, 0x11, 0x00


	//----- nvinfo : EIATTR_KPARAM_INFO
	.align		4
.L_85:
        /*002c*/ 	.byte	0x04, 0x17
        /*002e*/ 	.short	(.L_87 - .L_86)
.L_86:
        /*0030*/ 	.word	0x00000000
        /*0034*/ 	.short	0x0002
        /*0036*/ 	.short	0x0010
        /*0038*/ 	.byte	0x00, 0xf0, 0x11, 0x00


	//----- nvinfo : EIATTR_KPARAM_INFO
	.align		4
.L_87:
        /*003c*/ 	.byte	0x04, 0x17
        /*003e*/ 	.short	(.L_89 - .L_88)
.L_88:
        /*0040*/ 	.word	0x00000000
        /*0044*/ 	.short	0x0001
        /*0046*/ 	.short	0x0008
        /*0048*/ 	.byte	0x00, 0xf0, 0x21, 0x00


	//----- nvinfo : EIATTR_KPARAM_INFO
	.align		4
.L_89:
        /*004c*/ 	.byte	0x04, 0x17
        /*004e*/ 	.short	(.L_91 - .L_90)
.L_90:
        /*0050*/ 	.word	0x00000000
        /*0054*/ 	.short	0x0000
        /*0056*/ 	.short	0x0000
        /*0058*/ 	.byte	0x00, 0xf0, 0x21, 0x00


	//----- nvinfo : EIATTR_MAXREG_COUNT
	.align		4
.L_91:
        /*005c*/ 	.byte	0x03, 0x1b
        /*005e*/ 	.short	0x00ff


	//----- nvinfo : EIATTR_MERCURY_ISA_VERSION
	.align		4
        /*0060*/ 	.byte	0x03, 0x5f
        /*0062*/ 	.short	0x0000


	//----- nvinfo : EIATTR_EXIT_INSTR_OFFSETS
	.align		4
        /*0064*/ 	.byte	0x04, 0x1c
        /*0066*/ 	.short	(.L_93 - .L_92)


	//   ....[0]....
.L_92:
        /*0068*/ 	.word	0x00000060


	//   ....[1]....
        /*006c*/ 	.word	0x00000100


	//   ....[2]....
        /*0070*/ 	.word	0x00000270


	//   ....[3]....
        /*0074*/ 	.word	0x000006b0


	//   ....[4]....
        /*0078*/ 	.word	0x00000730
.L_93:


//--------------------- .nv.info._Z22cuda_vector_add_kernelP6__halfPKS_ii --------------------------
	.section	.nv.info._Z22cuda_vector_add_kernelP6__halfPKS_ii,"",@"SHT_CUDA_INFO"
	.sectionflags	@""
	.align	4


	//----- nvinfo : EIATTR_CUDA_API_VERSION
	.align		4
        /*0000*/ 	.byte	0x04, 0x37
        /*0002*/ 	.short	(.L_95 - .L_94)
.L_94:
        /*0004*/ 	.word	0x00000082


	//----- nvinfo : EIATTR_SW2861232_WAR
	.align		4
.L_95:
        /*0008*/ 	.byte	0x01, 0x35
	.zero		2


	//----- nvinfo : EIATTR_PARAM_CBANK
	.align		4
        /*000c*/ 	.byte	0x04, 0x0a
        /*000e*/ 	.short	(.L_97 - .L_96)
	.align		4
.L_96:
        /*0010*/ 	.word	index@(.nv.constant0._Z22cuda_vector_add_kernelP6__halfPKS_ii)
        /*0014*/ 	.short	0x0160
        /*0016*/ 	.short	0x0018


	//----- nvinfo : EIATTR_CBANK_PARAM_SIZE
	.align		4
.L_97:
        /*0018*/ 	.byte	0x03, 0x19
        /*001a*/ 	.short	0x0018


	//----- nvinfo : EIATTR_KPARAM_INFO
	.align		4
        /*001c*/ 	.byte	0x04, 0x17
        /*001e*/ 	.short	(.L_99 - .L_98)
.L_98:
        /*0020*/ 	.word	0x00000000
        /*0024*/ 	.short	0x0003
        /*0026*/ 	.short	0x0014
        /*0028*/ 	.byte	0x00, 0xf0, 0x11, 0x00


	//----- nvinfo : EIATTR_KPARAM_INFO
	.align		4
.L_99:
        /*002c*/ 	.byte	0x04, 0x17
        /*002e*/ 	.short	(.L_101 - .L_100)
.L_100:
        /*0030*/ 	.word	0x00000000
        /*0034*/ 	.short	0x0002
        /*0036*/ 	.short	0x0010
        /*0038*/ 	.byte	0x00, 0xf0, 0x11, 0x00


	//----- nvinfo : EIATTR_KPARAM_INFO
	.align		4
.L_101:
        /*003c*/ 	.byte	0x04, 0x17
        /*003e*/ 	.short	(.L_103 - .L_102)
.L_102:
        /*0040*/ 	.word	0x00000000
        /*0044*/ 	.short	0x0001
        /*0046*/ 	.short	0x0008
        /*0048*/ 	.byte	0x00, 0xf0, 0x21, 0x00


	//----- nvinfo : EIATTR_KPARAM_INFO
	.align		4
.L_103:
        /*004c*/ 	.byte	0x04, 0x17
        /*004e*/ 	.short	(.L_105 - .L_104)
.L_104:
        /*0050*/ 	.word	0x00000000
        /*0054*/ 	.short	0x0000
        /*0056*/ 	.short	0x0000
        /*0058*/ 	.byte	0x00, 0xf0, 0x21, 0x00


	//----- nvinfo : EIATTR_MAXREG_COUNT
	.align		4
.L_105:
        /*005c*/ 	.byte	0x03, 0x1b
        /*005e*/ 	.short	0x00ff


	//----- nvinfo : EIATTR_MERCURY_ISA_VERSION
	.align		4
        /*0060*/ 	.byte	0x03, 0x5f
        /*0062*/ 	.short	0x0000


	//----- nvinfo : EIATTR_EXIT_INSTR_OFFSETS
	.align		4
        /*0064*/ 	.byte	0x04, 0x1c
        /*0066*/ 	.short	(.L_107 - .L_106)


	//   ....[0]....
.L_106:
        /*0068*/ 	.word	0x00000060


	//   ....[1]....
        /*006c*/ 	.word	0x000000c0


	//   ....[2]....
        /*0070*/ 	.word	0x00000290


	//   ....[3]....
        /*0074*/ 	.word	0x000009d0


	//   ....[4]....
        /*0078*/ 	.word	0x00000ad0
.L_107:


//--------------------- .nv.callgraph             --------------------------
	.section	.nv.callgraph,"",@"SHT_CUDA_CALLGRAPH"
	.align	4
	.sectionentsize	8
	.align		4
        /*0000*/ 	.word	0x00000000
	.align		4
        /*0004*/ 	.word	0xffffffff
	.align		4
        /*0008*/ 	.word	0x00000000
	.align		4
        /*000c*/ 	.word	0xfffffffe
	.align		4
        /*0010*/ 	.word	0x00000000
	.align		4
        /*0014*/ 	.word	0xfffffffd
	.align		4
        /*0018*/ 	.word	0x00000000
	.align		4
        /*001c*/ 	.word	0xfffffffc


//--------------------- .nv.rel.action            --------------------------
	.section	.nv.rel.action,"",@"SHT_CUDA_RELOCINFO"
	.align	8
	.sectionentsize	8
        /*0000*/ 	.byte	0x73, 0x00, 0x00, 0x00, 0x00, 0x00, 0x00, 0x00, 0x00, 0x00, 0x00, 0x11, 0x25, 0x00, 0x05, 0x36


//--------------------- .nv.constant4             --------------------------
	.section	.nv.constant4,"a",@progbits
	.align	8
	.align		8
.nv.constant4:
        /*0000*/ 	.dword	_ZN38_INTERNAL_93344812_8_h_add_cu_257838d04cuda3std3__45__cpo5beginE
	.align		8
        /*0008*/ 	.dword	_ZN38_INTERNAL_93344812_8_h_add_cu_257838d04cuda3std3__45__cpo3endE
	.align		8
        /*0010*/ 	.dword	_ZN38_INTERNAL_93344812_8_h_add_cu_257838d04cuda3std3__45__cpo6cbeginE
	.align		8
        /*0018*/ 	.dword	_ZN38_INTERNAL_93344812_8_h_add_cu_257838d04cuda3std3__45__cpo4cendE
	.align		8
        /*0020*/ 	.dword	_ZN38_INTERNAL_93344812_8_h_add_cu_257838d04cuda3std3__45__cpo6rbeginE
	.align		8
        /*0028*/ 	.dword	_ZN38_INTERNAL_93344812_8_h_add_cu_257838d04cuda3std3__45__cpo4rendE
	.align		8
        /*0030*/ 	.dword	_ZN38_INTERNAL_93344812_8_h_add_cu_257838d04cuda3std3__45__cpo7crbeginE
	.align		8
        /*0038*/ 	.dword	_ZN38_INTERNAL_93344812_8_h_add_cu_257838d04cuda3std3__45__cpo5crendE
	.align		8
        /*0040*/ 	.dword	_ZN38_INTERNAL_93344812_8_h_add_cu_257838d04cuda3std3__440_GLOBAL__N__93344812_8_h_add_cu_257838d06ignoreE
	.align		8
        /*0048*/ 	.dword	_ZN38_INTERNAL_93344812_8_h_add_cu_257838d04cuda3std3__419piecewise_constructE
	.align		8
        /*0050*/ 	.dword	_ZN38_INTERNAL_93344812_8_h_add_cu_257838d04cuda3std3__48in_placeE
	.align		8
        /*0058*/ 	.dword	_ZN38_INTERNAL_93344812_8_h_add_cu_257838d04cuda3std3__420unreachable_sentinelE
	.align		8
        /*0060*/ 	.dword	_ZN38_INTERNAL_93344812_8_h_add_cu_257838d04cuda3std6ranges3__45__cpo4swapE
	.align		8
        /*0068*/ 	.dword	_ZN38_INTERNAL_93344812_8_h_add_cu_257838d04cuda3std6ranges3__45__cpo9iter_moveE
	.align		8
        /*0070*/ 	.dword	_ZN38_INTERNAL_93344812_8_h_add_cu_257838d04cuda3std6ranges3__45__cpo5beginE
	.align		8
        /*0078*/ 	.dword	_ZN38_INTERNAL_93344812_8_h_add_cu_257838d04cuda3std6ranges3__45__cpo3endE
	.align		8
        /*0080*/ 	.dword	_ZN38_INTERNAL_93344812_8_h_add_cu_257838d04cuda3std6ranges3__45__cpo6cbeginE
	.align		8
        /*0088*/ 	.dword	_ZN38_INTERNAL_93344812_8_h_add_cu_257838d04cuda3std6ranges3__45__cpo4cendE
	.align		8
        /*0090*/ 	.dword	_ZN38_INTERNAL_93344812_8_h_add_cu_257838d04cuda3std6ranges3__45__cpo7advanceE
	.align		8
        /*0098*/ 	.dword	_ZN38_INTERNAL_93344812_8_h_add_cu_257838d04cuda3std6ranges3__45__cpo9iter_swapE
	.align		8
        /*00a0*/ 	.dword	_ZN38_INTERNAL_93344812_8_h_add_cu_257838d04cuda3std6ranges3__45__cpo4nextE
	.align		8
        /*00a8*/ 	.dword	_ZN38_INTERNAL_93344812_8_h_add_cu_257838d04cuda3std6ranges3__45__cpo4prevE
	.align		8
        /*00b0*/ 	.dword	_ZN38_INTERNAL_93344812_8_h_add_cu_257838d04cuda3std6ranges3__45__cpo4dataE
	.align		8
        /*00b8*/ 	.dword	_ZN38_INTERNAL_93344812_8_h_add_cu_257838d04cuda3std6ranges3__45__cpo5cdataE
	.align		8
        /*00c0*/ 	.dword	_ZN38_INTERNAL_93344812_8_h_add_cu_257838d04cuda3std6ranges3__45__cpo4sizeE
	.align		8
        /*00c8*/ 	.dword	_ZN38_INTERNAL_93344812_8_h_add_cu_257838d04cuda3std6ranges3__45__cpo5ssizeE
	.align		8
        /*00d0*/ 	.dword	_ZN38_INTERNAL_93344812_8_h_add_cu_257838d04cuda3std6ranges3__45__cpo8distanceE
	.align		8
        /*00d8*/ 	.dword	_ZN38_INTERNAL_93344812_8_h_add_cu_257838d06thrust23THRUST_300001_SM_800_NS6system6detail10sequential3seqE


//--------------------- .nv.constant0._Z27cuda_vector_set_int4_kernelP6__halfPKS_ii --------------------------
	.section	.nv.constant0._Z27cuda_vector_set_int4_kernelP6__halfPKS_ii,"a",@progbits
	.sectionflags	@""
	.align	4
.nv.constant0._Z27cuda_vector_set_int4_kernelP6__halfPKS_ii:
	.zero		376


//--------------------- .nv.constant0._Z27cuda_vector_add_int4_kernelP6__halfPKS_ii --------------------------
	.section	.nv.constant0._Z27cuda_vector_add_int4_kernelP6__halfPKS_ii,"a",@progbits
	.sectionflags	@""
	.align	4
.nv.constant0._Z27cuda_vector_add_int4_kernelP6__halfPKS_ii:
	.zero		376


//--------------------- .nv.constant0._Z22cuda_vector_set_kernelP6__halfPKS_ii --------------------------
	.section	.nv.constant0._Z22cuda_vector_set_kernelP6__halfPKS_ii,"a",@progbits
	.sectionflags	@""
	.align	4
.nv.constant0._Z22cuda_vector_set_kernelP6__halfPKS_ii:
	.zero		376


//--------------------- .nv.constant0._Z22cuda_vector_add_kernelP6__halfPKS_ii --------------------------
	.section	.nv.constant0._Z22cuda_vector_add_kernelP6__halfPKS_ii,"a",@progbits
	.sectionflags	@""
	.align	4
.nv.constant0._Z22cuda_vector_add_kernelP6__halfPKS_ii:
	.zero		376


//--------------------- .text._Z27cuda_vector_set_int4_kernelP6__halfPKS_ii --------------------------
	.section	.text._Z27cuda_vector_set_int4_kernelP6__halfPKS_ii,"ax",@progbits
	.sectioninfo	@"SHI_REGISTERS=32"
	.align	128
        .global         _Z27cuda_vector_set_int4_kernelP6__halfPKS_ii
        .type           _Z27cuda_vector_set_int4_kernelP6__halfPKS_ii,@function
        .size           _Z27cuda_vector_set_int4_kernelP6__halfPKS_ii,(.L_x_22 - _Z27cuda_vector_set_int4_kernelP6__halfPKS_ii)
        .other          _Z27cuda_vector_set_int4_kernelP6__halfPKS_ii,@"STO_CUDA_ENTRY STV_DEFAULT"
_Z27cuda_vector_set_int4_kernelP6__halfPKS_ii:
.text._Z27cuda_vector_set_int4_kernelP6__halfPKS_ii:
[----:B------:R-:W-:Y:S02]  /*0000*/  IMAD.MOV.U32 R1, RZ, RZ, c[0x0][0x28] ;  /* 0x00000a00ff017624 */ /* 0x000fe400078e00ff */
[----:B------:R-:W0:Y:S04]  /*0010*/  S2R R3, SR_CTAID.X ;  /* 0x0000000000037919 */ /* 0x000e280000002500 */
[----:B------:R-:W1:Y:S04]  /*0020*/  S2R R0, SR_TID.X ;  /* 0x0000000000007919 */ /* 0x000e680000002100 */
[----:B------:R-:W2:Y:S01]  /*0030*/  S2R R8, SR_CTAID.Y ;  /* 0x0000000000087919 */ /* 0x000ea20000002600 */
[----:B0-----:R-:W-:Y:S02]  /*0040*/  IMAD.SHL.U32 R3, R3, 0x400, RZ ;  /* 0x0000040003037824 */ /* 0x001fe400078e00ff */
[----:B-1----:R-:W-:-:S04]  /*0050*/  IMAD.SHL.U32 R0, R0, 0x8, RZ ;  /* 0x0000000800007824 */ /* 0x002fc800078e00ff */
[----:B------:R-:W-:Y:S02]  /*0060*/  IMAD.IADD R2, R3, 0x1, R0 ;  /* 0x0000000103027824 */ /* 0x000fe400078e0200 */
[----:B--2---:R-:W-:-:S03]  /*0070*/  IMAD.SHL.U32 R28, R8, 0x2, RZ ;  /* 0x00000002081c7824 */ /* 0x004fc600078e00ff */
[----:B------:R-:W-:Y:S01]  /*0080*/  ISETP.GE.AND P0, PT, R2, c[0x0][0x174], PT ;  /* 0x00005d0002007a0c */ /* 0x000fe20003f06270 */
[----:B------:R-:W-:-:S12]  /*0090*/  IMAD R15, R28, c[0x0][0x174], R3 ;  /* 0x00005d001c0f7a24 */ /* 0x000fd800078e0203 */
[----:B------:R-:W-:Y:S05]  /*00a0*/  @P0 EXIT ;  /* 0x000000000000094d */ /* 0x000fea0003800000 */
[C---:B------:R-:W-:Y:S02]  /*00b0*/  IADD3 R25, R28.reuse, 0x2, RZ ;  /* 0x000000021c197810 */ /* 0x040fe40007ffe0ff */
[----:B------:R-:W-:Y:S02]  /*00c0*/  SHF.R.S32.HI R26, RZ, 0x1f, R0 ;  /* 0x0000001fff1a7819 */ /* 0x000fe40000011400 */
[----:B------:R-:W-:Y:S02]  /*00d0*/  IMNMX R25, R25, c[0x0][0x170], PT ;  /* 0x00005c0019197a17 */ /* 0x000fe40003800200 */
[C---:B------:R-:W-:Y:S02]  /*00e0*/  IADD3 R2, P1, R3.reuse, R0, RZ ;  /* 0x0000000003027210 */ /* 0x040fe40007f3e0ff */
[----:B------:R-:W-:Y:S02]  /*00f0*/  ISETP.GE.AND P0, PT, R28, R25, PT ;  /* 0x000000191c00720c */ /* 0x000fe40003f06270 */
[----:B------:R-:W-:-:S02]  /*0100*/  LEA.HI.X.SX32 R5, R3, R26, 0x1, P1 ;  /* 0x0000001a03057211 */ /* 0x000fc400008f0eff */
[----:B------:R-:W-:-:S04]  /*0110*/  LEA R4, P1, R2, c[0x0][0x168], 0x1 ;  /* 0x00005a0002047a11 */ /* 0x000fc800078208ff */
[----:B------:R-:W-:-:S05]  /*0120*/  LEA.HI.X R5, R2, c[0x0][0x16c], R5, 0x1, P1 ;  /* 0x00005b0002057a11 */ /* 0x000fca00008f0c05 */
[----:B------:R-:W-:Y:S05]  /*0130*/  @P0 EXIT ;  /* 0x000000000000094d */ /* 0x000fea0003800000 */
[----:B------:R-:W-:Y:S01]  /*0140*/  LOP3.LUT R2, RZ, c[0x0][0x170], RZ, 0x33, !PT ;  /* 0x00005c00ff027a12 */ /* 0x000fe200078e33ff */
[----:B------:R-:W-:Y:S01]  /*0150*/  ULDC.64 UR4, c[0x0][0x118] ;  /* 0x0000460000047ab9 */ /* 0x000fe20000000a00 */
[----:B------:R-:W-:Y:S01]  /*0160*/  IADD3 R9, -R28, -0x3, RZ ;  /* 0xfffffffd1c097810 */ /* 0x000fe20007ffe1ff */
[----:B------:R-:W5:Y:S03]  /*0170*/  LDG.E.128.CONSTANT R4, [R4.64] ;  /* 0x0000000404047981 */ /* 0x000f66000c1e9d00 */
[----:B------:R-:W-:-:S04]  /*0180*/  IMNMX R9, R2, R9, !PT ;  /* 0x0000000902097217 */ /* 0x000fc80007800200 */
[----:B------:R-:W-:Y:S02]  /*0190*/  LOP3.LUT R11, RZ, R9, RZ, 0x33, !PT ;  /* 0x00000009ff0b7212 */ /* 0x000fe400078e33ff */
[----:B------:R-:W-:-:S03]  /*01a0*/  IADD3 R9, -R28, -0x2, -R9 ;  /* 0xfffffffe1c097810 */ /* 0x000fc60007ffe909 */
[----:B------:R-:W-:Y:S01]  /*01b0*/  IMAD.IADD R11, R11, 0x1, -R28 ;  /* 0x000000010b0b7824 */ /* 0x000fe200078e0a1c */
[----:B------:R-:W-:-:S04]  /*01c0*/  ISETP.GE.U32.AND P0, PT, R9, 0x3, PT ;  /* 0x000000030900780c */ /* 0x000fc80003f06070 */
[----:B------:R-:W-:-:S13]  /*01d0*/  LOP3.LUT P1, R11, R11, 0x3, RZ, 0xc0, !PT ;  /* 0x000000030b0b7812 */ /* 0x000fda000782c0ff */
[----:B------:R-:W-:Y:S05]  /*01e0*/  @!P1 BRA `(.L_x_0) ;  /* 0x0000010000009947 */ /* 0x000fea0003800000 */
[----:B------:R-:W-:Y:S02]  /*01f0*/  IMAD R2, R8, c[0x0][0x174], RZ ;  /* 0x00005d0008027a24 */ /* 0x000fe400078e02ff */
[----:B------:R-:W-:Y:S02]  /*0200*/  IMAD.MOV.U32 R13, RZ, RZ, c[0x0][0x174] ;  /* 0x00005d00ff0d7624 */ /* 0x000fe400078e00ff */
[----:B------:R-:W-:-:S05]  /*0210*/  IMAD R3, R2, 0x2, R3 ;  /* 0x0000000202037824 */ /* 0x000fca00078e0203 */
[----:B------:R-:W-:-:S04]  /*0220*/  IADD3 R8, P1, R0, R3, RZ ;  /* 0x0000000300087210 */ /* 0x000fc80007f3e0ff */
[----:B------:R-:W-:Y:S02]  /*0230*/  LEA R2, P2, R8, c[0x0][0x160], 0x1 ;  /* 0x0000580008027a11 */ /* 0x000fe400078408ff */
[----:B------:R-:W-:-:S04]  /*0240*/  LEA.HI.X.SX32 R3, R3, R26, 0x1, P1 ;  /* 0x0000001a03037211 */ /* 0x000fc800008f0eff */
[----:B------:R-:W-:Y:S02]  /*0250*/  LEA.HI.X R3, R8, c[0x0][0x164], R3, 0x1, P2 ;  /* 0x0000590008037a11 */ /* 0x000fe400010f0c03 */
.L_x_1:
[----:B------:R-:W-:Y:S01]  /*0260*/  IADD3 R11, R11, -0x1, RZ ;  /* 0xffffffff0b0b7810 */ /* 0x000fe20007ffe0ff */
[----:B0-----:R-:W-:Y:S01]  /*0270*/  IMAD.MOV.U32 R8, RZ, RZ, R2 ;  /* 0x000000ffff087224 */ /* 0x001fe200078e0002 */
[----:B------:R-:W-:Y:S01]  /*0280*/  IADD3 R28, R28, 0x1, RZ ;  /* 0x000000011c1c7810 */ /* 0x000fe20007ffe0ff */
[----:B------:R-:W-:Y:S01]  /*0290*/  IMAD.MOV.U32 R9, RZ, RZ, R3 ;  /* 0x000000ffff097224 */ /* 0x000fe200078e0003 */
[----:B------:R-:W-:Y:S02]  /*02a0*/  ISETP.NE.AND P1, PT, R11, RZ, PT ;  /* 0x000000ff0b00720c */ /* 0x000fe40003f25270 */
[----:B------:R-:W-:Y:S01]  /*02b0*/  IADD3 R15, R15, c[0x0][0x174], RZ ;  /* 0x00005d000f0f7a10 */ /* 0x000fe20007ffe0ff */
[----:B------:R-:W-:Y:S01]  /*02c0*/  IMAD.WIDE R2, R13, 0x2, R8 ;  /* 0x000000020d027825 */ /* 0x000fe200078e0208 */
[----:B-----5:R0:W-:Y:S09]  /*02d0*/  STG.E.128 [R8.64], R4 ;  /* 0x0000000408007986 */ /* 0x0201f2000c101d04 */
[----:B------:R-:W-:Y:S05]  /*02e0*/  @P1 BRA `(.L_x_1) ;  /* 0xffffff7000001947 */ /* 0x000fea000383ffff */
.L_x_0:
[----:B------:R-:W-:Y:S05]  /*02f0*/  @!P0 EXIT ;  /* 0x000000000000894d */ /* 0x000fea0003800000 */
[----:B------:R-:W-:Y:S01]  /*0300*/  IMAD.IADD R2, R25, 0x1, -R28 ;  /* 0x0000000119027824 */ /* 0x000fe200078e0a1c */
[----:B------:R-:W-:-:S04]  /*0310*/  PLOP3.LUT P0, PT, PT, PT, PT, 0x80, 0x0 ;  /* 0x000000000000781c */ /* 0x000fc80003f0f070 */
[----:B------:R-:W-:-:S13]  /*0320*/  ISETP.GT.AND P1, PT, R2, 0xc, PT ;  /* 0x0000000c0200780c */ /* 0x000fda0003f24270 */
[----:B------:R-:W-:Y:S05]  /*0330*/  @!P1 BRA `(.L_x_2) ;  /* 0x0000041000009947 */ /* 0x000fea0003800000 */
[----:B------:R-:W-:Y:S02]  /*0340*/  PLOP3.LUT P0, PT, PT, PT, PT, 0x8, 0x0 ;  /* 0x000000000000781c */ /* 0x000fe40003f0e170 */
[----:B------:R-:W-:Y:S02]  /*0350*/  IADD3 R24, R25, -0xc, RZ ;  /* 0xfffffff419187810 */ /* 0x000fe40007ffe0ff */
.L_x_3:
[----:B-1----:R-:W-:Y:S01]  /*0360*/  IMAD.MOV.U32 R2, RZ, RZ, c[0x0][0x174] ;  /* 0x00005d00ff027624 */ /* 0x002fe200078e00ff */
[----:B------:R-:W-:Y:S01]  /*0370*/  IADD3 R3, P1, R0, R15, RZ ;  /* 0x0000000f00037210 */ /* 0x000fe20007f3e0ff */
[----:B------:R-:W-:Y:S01]  /*0380*/  IMAD.MOV.U32 R11, RZ, RZ, c[0x0][0x174] ;  /* 0x00005d00ff0b7624 */ /* 0x000fe200078e00ff */
[----:B------:R-:W-:Y:S01]  /*0390*/  IADD3 R28, R28, 0x10, RZ ;  /* 0x000000101c1c7810 */ /* 0x000fe20007ffe0ff */
[----:B------:R-:W-:Y:S01]  /*03a0*/  IMAD R2, R2, 0x2, R15 ;  /* 0x0000000202027824 */ /* 0x000fe200078e020f */
[----:B------:R-:W-:Y:S01]  /*03b0*/  LEA.HI.X.SX32 R10, R15, R26, 0x1, P1 ;  /* 0x0000001a0f0a7211 */ /* 0x000fe200008f0eff */
[----:B------:R-:W-:Y:S01]  /*03c0*/  IMAD.MOV.U32 R13, RZ, RZ, c[0x0][0x174] ;  /* 0x00005d00ff0d7624 */ /* 0x000fe200078e00ff */
[----:B0-----:R-:W-:Y:S01]  /*03d0*/  LEA R8, P1, R3, c[0x0][0x160], 0x1 ;  /* 0x0000580003087a11 */ /* 0x001fe200078208ff */
[----:B------:R-:W-:-:S02]  /*03e0*/  IMAD R11, R11, 0x2, R2 ;  /* 0x000000020b0b7824 */ /* 0x000fc400078e0202 */
[----:B------:R-:W-:Y:S01]  /*03f0*/  IMAD.MOV.U32 R2, RZ, RZ, c[0x0][0x174] ;  /* 0x00005d00ff027624 */ /* 0x000fe200078e00ff */
[----:B------:R-:W-:Y:S01]  /*0400*/  LEA.HI.X R9, R3, c[0x0][0x164], R10, 0x1, P1 ;  /* 0x0000590003097a11 */ /* 0x000fe200008f0c0a */
[----:B------:R-:W-:Y:S01]  /*0410*/  IMAD.MOV.U32 R27, RZ, RZ, c[0x0][0x174] ;  /* 0x00005d00ff1b7624 */ /* 0x000fe200078e00ff */
[----:B------:R-:W-:Y:S01]  /*0420*/  IADD3 R12, P1, R0, R11, RZ ;  /* 0x0000000b000c7210 */ /* 0x000fe20007f3e0ff */
[----:B------:R-:W-:Y:S02]  /*0430*/  IMAD R2, R2, 0x2, R11 ;  /* 0x0000000202027824 */ /* 0x000fe400078e020b */
[----:B------:R-:W-:Y:S01]  /*0440*/  IMAD.MOV.U32 R10, RZ, RZ, c[0x0][0x174] ;  /* 0x00005d00ff0a7624 */ /* 0x000fe200078e00ff */
[-C--:B------:R-:W-:Y:S01]  /*0450*/  LEA.HI.X.SX32 R15, R11, R26.reuse, 0x1, P1 ;  /* 0x0000001a0b0f7211 */ /* 0x080fe200008f0eff */
[----:B------:R-:W-:Y:S01]  /*0460*/  IMAD R13, R13, 0x2, R2 ;  /* 0x000000020d0d7824 */ /* 0x000fe200078e0202 */
[C---:B------:R-:W-:Y:S01]  /*0470*/  LEA R22, P1, R12.reuse, c[0x0][0x160], 0x1 ;  /* 0x000058000c167a11 */ /* 0x040fe200078208ff */
[C---:B------:R-:W-:Y:S01]  /*0480*/  IMAD.WIDE R2, R27.reuse, 0x2, R8 ;  /* 0x000000021b027825 */ /* 0x040fe200078e0208 */
[----:B-----5:R0:W-:Y:S02]  /*0490*/  STG.E.128 [R8.64], R4 ;  /* 0x0000000408007986 */ /* 0x0201e4000c101d04 */
[----:B------:R-:W-:Y:S01]  /*04a0*/  LEA.HI.X R23, R12, c[0x0][0x164], R15, 0x1, P1 ;  /* 0x000059000c177a11 */ /* 0x000fe200008f0c0f */
[----:B------:R-:W-:Y:S01]  /*04b0*/  IMAD.MOV.U32 R14, RZ, RZ, c[0x0][0x174] ;  /* 0x00005d00ff0e7624 */ /* 0x000fe200078e00ff */
[----:B------:R-:W-:Y:S01]  /*04c0*/  IADD3 R17, P1, R0, R13, RZ ;  /* 0x0000000d00117210 */ /* 0x000fe20007f3e0ff */
[----:B------:R-:W-:Y:S01]  /*04d0*/  IMAD R29, R10, 0x2, R13 ;  /* 0x000000020a1d7824 */ /* 0x000fe200078e020d */
[----:B------:R1:W-:Y:S01]  /*04e0*/  STG.E.128 [R2.64], R4 ;  /* 0x0000000402007986 */ /* 0x0003e2000c101d04 */
[----:B------:R-:W-:Y:S01]  /*04f0*/  IMAD.WIDE R10, R27, 0x2, R2 ;  /* 0x000000021b0a7825 */ /* 0x000fe200078e0202 */
[----:B------:R-:W-:-:S02]  /*0500*/  LEA.HI.X.SX32 R18, R13, R26, 0x1, P1 ;  /* 0x0000001a0d127211 */ /* 0x000fc400008f0eff */
[----:B------:R-:W-:Y:S01]  /*0510*/  LEA R12, P1, R17, c[0x0][0x160], 0x1 ;  /* 0x00005800110c7a11 */ /* 0x000fe200078208ff */
[----:B------:R-:W-:Y:S01]  /*0520*/  IMAD R29, R14, 0x2, R29 ;  /* 0x000000020e1d7824 */ /* 0x000fe200078e021d */
[----:B------:R2:W-:Y:S01]  /*0530*/  STG.E.128 [R10.64], R4 ;  /* 0x000000040a007986 */ /* 0x0005e2000c101d04 */
[----:B------:R-:W-:Y:S01]  /*0540*/  IMAD.WIDE R14, R27, 0x2, R10 ;  /* 0x000000021b0e7825 */ /* 0x000fe200078e020a */
[----:B------:R-:W-:Y:S02]  /*0550*/  LEA.HI.X R13, R17, c[0x0][0x164], R18, 0x1, P1 ;  /* 0x00005900110d7a11 */ /* 0x000fe400008f0c12 */
[----:B------:R-:W-:Y:S01]  /*0560*/  IADD3 R16, P2, R0, R29, RZ ;  /* 0x0000001d00107210 */ /* 0x000fe20007f5e0ff */
[----:B0-----:R-:W-:Y:S01]  /*0570*/  IMAD.WIDE R8, R27, 0x2, R22 ;  /* 0x000000021b087825 */ /* 0x001fe200078e0216 */
[----:B------:R-:W-:Y:S01]  /*0580*/  STG.E.128 [R14.64], R4 ;  /* 0x000000040e007986 */ /* 0x000fe2000c101d04 */
[----:B------:R-:W-:-:S03]  /*0590*/  ISETP.GE.AND P1, PT, R28, R24, PT ;  /* 0x000000181c00720c */ /* 0x000fc60003f26270 */
[----:B------:R-:W-:Y:S01]  /*05a0*/  STG.E.128 [R22.64], R4 ;  /* 0x0000000416007986 */ /* 0x000fe2000c101d04 */
[----:B-1----:R-:W-:Y:S01]  /*05b0*/  LEA.HI.X.SX32 R3, R29, R26, 0x1, P2 ;  /* 0x0000001a1d037211 */ /* 0x002fe200010f0eff */
[C---:B------:R-:W-:Y:S01]  /*05c0*/  IMAD.WIDE R20, R27.reuse, 0x2, R8 ;  /* 0x000000021b147825 */ /* 0x040fe200078e0208 */
[C---:B------:R-:W-:Y:S01]  /*05d0*/  LEA R2, P2, R16.reuse, c[0x0][0x160], 0x1 ;  /* 0x0000580010027a11 */ /* 0x040fe200078408ff */
[----:B------:R0:W-:Y:S03]  /*05e0*/  STG.E.128 [R8.64], R4 ;  /* 0x0000000408007986 */ /* 0x0001e6000c101d04 */
[----:B------:R-:W-:Y:S01]  /*05f0*/  LEA.HI.X R3, R16, c[0x0][0x164], R3, 0x1, P2 ;  /* 0x0000590010037a11 */ /* 0x000fe200010f0c03 */
[C---:B------:R-:W-:Y:S01]  /*0600*/  IMAD.WIDE R16, R27.reuse, 0x2, R20 ;  /* 0x000000021b107825 */ /* 0x040fe200078e0214 */
[----:B------:R-:W-:Y:S03]  /*0610*/  STG.E.128 [R20.64], R4 ;  /* 0x0000000414007986 */ /* 0x000fe6000c101d04 */
[C---:B--2---:R-:W-:Y:S01]  /*0620*/  IMAD.WIDE R10, R27.reuse, 0x2, R2 ;  /* 0x000000021b0a7825 */ /* 0x044fe200078e0202 */
[----:B------:R-:W-:Y:S04]  /*0630*/  STG.E.128 [R16.64], R4 ;  /* 0x0000000410007986 */ /* 0x000fe8000c101d04 */
[----:B------:R1:W-:Y:S01]  /*0640*/  STG.E.128 [R12.64], R4 ;  /* 0x000000040c007986 */ /* 0x0003e2000c101d04 */
[----:B------:R-:W-:-:S04]  /*0650*/  IMAD.WIDE R18, R27, 0x2, R10 ;  /* 0x000000021b127825 */ /* 0x000fc800078e020a */
[----:B0-----:R-:W-:-:S05]  /*0660*/  IMAD.WIDE R8, R27, 0x2, R12 ;  /* 0x000000021b087825 */ /* 0x001fca00078e020c */
[----:B------:R0:W-:Y:S01]  /*0670*/  STG.E.128 [R8.64], R4 ;  /* 0x0000000408007986 */ /* 0x0001e2000c101d04 */
[----:B------:R-:W-:-:S05]  /*0680*/  IMAD.WIDE R14, R27, 0x2, R8 ;  /* 0x000000021b0e7825 */ /* 0x000fca00078e0208 */
[----:B------:R2:W-:Y:S01]  /*0690*/  STG.E.128 [R14.64], R4 ;  /* 0x000000040e007986 */ /* 0x0005e2000c101d04 */
[----:B------:R-:W-:-:S04]  /*06a0*/  IMAD.WIDE R22, R27, 0x2, R14 ;  /* 0x000000021b167825 */ /* 0x000fc800078e020e */
[----:B-1----:R-:W-:Y:S01]  /*06b0*/  IMAD.MOV.U32 R12, RZ, RZ, c[0x0][0x174] ;  /* 0x00005d00ff0c7624 */ /* 0x002fe200078e00ff */
[----:B------:R1:W-:Y:S03]  /*06c0*/  STG.E.128 [R22.64], R4 ;  /* 0x0000000416007986 */ /* 0x0003e6000c101d04 */
[----:B------:R-:W-:Y:S01]  /*06d0*/  IMAD R29, R12, 0x2, R29 ;  /* 0x000000020c1d7824 */ /* 0x000fe200078e021d */
[----:B------:R1:W-:Y:S01]  /*06e0*/  STG.E.128 [R2.64], R4 ;  /* 0x0000000402007986 */ /* 0x0003e2000c101d04 */
[----:B0-----:R-:W-:-:S03]  /*06f0*/  IMAD.WIDE R8, R27, 0x2, R18 ;  /* 0x000000021b087825 */ /* 0x001fc600078e0212 */
[----:B------:R1:W-:Y:S04]  /*0700*/  STG.E.128 [R10.64], R4 ;  /* 0x000000040a007986 */ /* 0x0003e8000c101d04 */
[----:B------:R1:W-:Y:S01]  /*0710*/  STG.E.128 [R18.64], R4 ;  /* 0x0000000412007986 */ /* 0x0003e2000c101d04 */
[----:B--2---:R-:W-:-:S03]  /*0720*/  IMAD R15, R12, 0x2, R29 ;  /* 0x000000020c0f7824 */ /* 0x004fc600078e021d */
[----:B------:R1:W-:Y:S01]  /*0730*/  STG.E.128 [R8.64], R4 ;  /* 0x0000000408007986 */ /* 0x0003e2000c101d04 */
[----:B------:R-:W-:Y:S05]  /*0740*/  @!P1 BRA `(.L_x_3) ;  /* 0xfffffc1000009947 */ /* 0x000fea000383ffff */
.L_x_2:
[----:B-1----:R-:W-:-:S05]  /*0750*/  IMAD.IADD R2, R25, 0x1, -R28 ;  /* 0x0000000119027824 */ /* 0x002fca00078e0a1c */
[----:B------:R-:W-:-:S13]  /*0760*/  ISETP.GT.AND P1, PT, R2, 0x4, PT ;  /* 0x000000040200780c */ /* 0x000fda0003f24270 */
[----:B------:R-:W-:Y:S05]  /*0770*/  @!P1 BRA `(.L_x_4) ;  /* 0x0000021000009947 */ /* 0x000fea0003800000 */
[----:B------:R-:W-:Y:S01]  /*0780*/  IMAD.MOV.U32 R2, RZ, RZ, c[0x0][0x174] ;  /* 0x00005d00ff027624 */ /* 0x000fe200078e00ff */
[----:B------:R-:W-:Y:S01]  /*0790*/  IADD3 R3, P0, R0, R15, RZ ;  /* 0x0000000f00037210 */ /* 0x000fe20007f1e0ff */
[----:B0-----:R-:W-:Y:S01]  /*07a0*/  IMAD.MOV.U32 R8, RZ, RZ, c[0x0][0x174] ;  /* 0x00005d00ff087624 */ /* 0x001fe200078e00ff */
[----:B------:R-:W-:Y:S01]  /*07b0*/  IADD3 R28, R28, 0x8, RZ ;  /* 0x000000081c1c7810 */ /* 0x000fe20007ffe0ff */
[----:B------:R-:W-:Y:S02]  /*07c0*/  IMAD R17, R2, 0x2, R15 ;  /* 0x0000000202117824 */ /* 0x000fe400078e020f */
[----:B------:R-:W-:Y:S02]  /*07d0*/  IMAD.MOV.U32 R23, RZ, RZ, c[0x0][0x174] ;  /* 0x00005d00ff177624 */ /* 0x000fe400078e00ff */
[----:B------:R-:W-:Y:S01]  /*07e0*/  IMAD R17, R8, 0x2, R17 ;  /* 0x0000000208117824 */ /* 0x000fe200078e0211 */
[----:B------:R-:W-:Y:S01]  /*07f0*/  LEA.HI.X.SX32 R8, R15, R26, 0x1, P0 ;  /* 0x0000001a0f087211 */ /* 0x000fe200000f0eff */
[----:B------:R-:W-:Y:S01]  /*0800*/  IMAD.MOV.U32 R16, RZ, RZ, c[0x0][0x174] ;  /* 0x00005d00ff107624 */ /* 0x000fe200078e00ff */
[----:B------:R-:W-:-:S02]  /*0810*/  LEA R14, P0, R3, c[0x0][0x160], 0x1 ;  /* 0x00005800030e7a11 */ /* 0x000fc400078008ff */
[----:B------:R-:W-:Y:S02]  /*0820*/  IADD3 R2, P1, R0, R17, RZ ;  /* 0x0000001100027210 */ /* 0x000fe40007f3e0ff */
[----:B------:R-:W-:Y:S02]  /*0830*/  LEA.HI.X R15, R3, c[0x0][0x164], R8, 0x1, P0 ;  /* 0x00005900030f7a11 */ /* 0x000fe400000f0c08 */
[----:B------:R-:W-:Y:S02]  /*0840*/  LEA.HI.X.SX32 R3, R17, R26, 0x1, P1 ;  /* 0x0000001a11037211 */ /* 0x000fe400008f0eff */
[C---:B------:R-:W-:Y:S01]  /*0850*/  LEA R10, P0, R2.reuse, c[0x0][0x160], 0x1 ;  /* 0x00005800020a7a11 */ /* 0x040fe200078008ff */
[----:B------:R-:W-:Y:S01]  /*0860*/  IMAD.WIDE R18, R23, 0x2, R14 ;  /* 0x0000000217127825 */ /* 0x000fe200078e020e */
[----:B-----5:R0:W-:Y:S02]  /*0870*/  STG.E.128 [R14.64], R4 ;  /* 0x000000040e007986 */ /* 0x0201e4000c101d04 */
[----:B------:R-:W-:-:S02]  /*0880*/  LEA.HI.X R11, R2, c[0x0][0x164], R3, 0x1, P0 ;  /* 0x00005900020b7a11 */ /* 0x000fc400000f0c03 */
[----:B------:R1:W-:Y:S01]  /*0890*/  STG.E.128 [R18.64], R4 ;  /* 0x0000000412007986 */ /* 0x0003e2000c101d04 */
[----:B------:R-:W-:Y:S01]  /*08a0*/  IMAD.WIDE R20, R23, 0x2, R18 ;  /* 0x0000000217147825 */ /* 0x000fe200078e0212 */
[----:B------:R-:W-:-:S03]  /*08b0*/  PLOP3.LUT P0, PT, PT, PT, PT, 0x8, 0x0 ;  /* 0x000000000000781c */ /* 0x000fc60003f0e170 */
[C---:B------:R-:W-:Y:S01]  /*08c0*/  IMAD.WIDE R8, R23.reuse, 0x2, R10 ;  /* 0x0000000217087825 */ /* 0x040fe200078e020a */
[----:B------:R1:W-:Y:S03]  /*08d0*/  STG.E.128 [R20.64], R4 ;  /* 0x0000000414007986 */ /* 0x0003e6000c101d04 */
[----:B------:R-:W-:-:S04]  /*08e0*/  IMAD.WIDE R12, R23, 0x2, R20 ;  /* 0x00000002170c7825 */ /* 0x000fc800078e0214 */
[C---:B------:R-:W-:Y:S01]  /*08f0*/  IMAD.WIDE R2, R23.reuse, 0x2, R8 ;  /* 0x0000000217027825 */ /* 0x040fe200078e0208 */
[----:B------:R1:W-:Y:S03]  /*0900*/  STG.E.128 [R12.64], R4 ;  /* 0x000000040c007986 */ /* 0x0003e6000c101d04 */
[----:B0-----:R-:W-:Y:S01]  /*0910*/  IMAD R15, R16, 0x2, R17 ;  /* 0x00000002100f7824 */ /* 0x001fe200078e0211 */
[----:B------:R1:W-:Y:S01]  /*0920*/  STG.E.128 [R10.64], R4 ;  /* 0x000000040a007986 */ /* 0x0003e2000c101d04 */
[----:B------:R-:W-:-:S03]  /*0930*/  IMAD.WIDE R22, R23, 0x2, R2 ;  /* 0x0000000217167825 */ /* 0x000fc600078e0202 */
[----:B------:R1:W-:Y:S01]  /*0940*/  STG.E.128 [R8.64], R4 ;  /* 0x0000000408007986 */ /* 0x0003e2000c101d04 */
[----:B------:R-:W-:-:S03]  /*0950*/  IMAD.MOV.U32 R14, RZ, RZ, c[0x0][0x174] ;  /* 0x00005d00ff0e7624 */ /* 0x000fc600078e00ff */
[----:B------:R1:W-:Y:S01]  /*0960*/  STG.E.128 [R2.64], R4 ;  /* 0x0000000402007986 */ /* 0x0003e2000c101d04 */
[----:B------:R-:W-:-:S03]  /*0970*/  IMAD R15, R14, 0x2, R15 ;  /* 0x000000020e0f7824 */ /* 0x000fc600078e020f */
[----:B------:R1:W-:Y:S04]  /*0980*/  STG.E.128 [R22.64], R4 ;  /* 0x0000000416007986 */ /* 0x0003e8000c101d04 */
.L_x_4:
[----:B------:R-:W-:-:S13]  /*0990*/  ISETP.LT.OR P0, PT, R28, R25, P0 ;  /* 0x000000191c00720c */ /* 0x000fda0000701670 */
[----:B------:R-:W-:Y:S05]  /*09a0*/  @!P0 EXIT ;  /* 0x000000000000894d */ /* 0x000fea0003800000 */
[----:B------:R-:W-:Y:S01]  /*09b0*/  IADD3 R0, P0, R0, R15, RZ ;  /* 0x0000000f00007210 */ /* 0x000fe20007f1e0ff */
[----:B-1----:R-:W-:-:S03]  /*09c0*/  IMAD.MOV.U32 R13, RZ, RZ, c[0x0][0x174] ;  /* 0x00005d00ff0d7624 */ /* 0x002fc600078e00ff */
[----:B------:R-:W-:Y:S02]  /*09d0*/  LEA.HI.X.SX32 R15, R15, R26, 0x1, P0 ;  /* 0x0000001a0f0f7211 */ /* 0x000fe400000f0eff */
[----:B------:R-:W-:-:S04]  /*09e0*/  LEA R2, P0, R0, c[0x0][0x160], 0x1 ;  /* 0x0000580000027a11 */ /* 0x000fc800078008ff */
[----:B------:R-:W-:-:S05]  /*09f0*/  LEA.HI.X R3, R0, c[0x0][0x164], R15, 0x1, P0 ;  /* 0x0000590000037a11 */ /* 0x000fca00000f0c0f */
[C---:B0-----:R-:W-:Y:S01]  /*0a00*/  IMAD.WIDE R8, R13.reuse, 0x2, R2 ;  /* 0x000000020d087825 */ /* 0x041fe200078e0202 */
[----:B-----5:R-:W-:Y:S04]  /*0a10*/  STG.E.128 [R2.64], R4 ;  /* 0x0000000402007986 */ /* 0x020fe8000c101d04 */
[----:B------:R-:W-:Y:S01]  /*0a20*/  STG.E.128 [R8.64], R4 ;  /* 0x0000000408007986 */ /* 0x000fe2000c101d04 */
[----:B------:R-:W-:-:S05]  /*0a30*/  IMAD.WIDE R10, R13, 0x2, R8 ;  /* 0x000000020d0a7825 */ /* 0x000fca00078e0208 */
[----:B------:R-:W-:Y:S01]  /*0a40*/  STG.E.128 [R10.64], R4 ;  /* 0x000000040a007986 */ /* 0x000fe2000c101d04 */
[----:B------:R-:W-:-:S05]  /*0a50*/  IMAD.WIDE R12, R13, 0x2, R10 ;  /* 0x000000020d0c7825 */ /* 0x000fca00078e020a */
[----:B------:R-:W-:Y:S01]  /*0a60*/  STG.E.128 [R12.64], R4 ;  /* 0x000000040c007986 */ /* 0x000fe2000c101d04 */
[----:B------:R-:W-:Y:S05]  /*0a70*/  EXIT ;  /* 0x000000000000794d */ /* 0x000fea0003800000 */
.L_x_5:
[----:B------:R-:W-:-:S00]  /*0a80*/  BRA `(.L_x_5) ;  /* 0xfffffff000007947 */ /* 0x000fc0000383ffff */
[----:B------:R-:W-:-:S00]  /*0a90*/  NOP ;  /* 0x0000000000007918 */ /* 0x000fc00000000000 */
        /* <DEDUP_REMOVED lines=14> */
.L_x_22:


//--------------------- .text._Z27cuda_vector_add_int4_kernelP6__halfPKS_ii --------------------------
	.section	.text._Z27cuda_vector_add_int4_kernelP6__halfPKS_ii,"ax",@progbits
	.sectioninfo	@"SHI_REGISTERS=32"
	.align	128
        .global         _Z27cuda_vector_add_int4_kernelP6__halfPKS_ii
        .type           _Z27cuda_vector_add_int4_kernelP6__halfPKS_ii,@function
        .size           _Z27cuda_vector_add_int4_kernelP6__halfPKS_ii,(.L_x_23 - _Z27cuda_vector_add_int4_kernelP6__halfPKS_ii)
        .other          _Z27cuda_vector_add_int4_kernelP6__halfPKS_ii,@"STO_CUDA_ENTRY STV_DEFAULT"
_Z27cuda_vector_add_int4_kernelP6__halfPKS_ii:
.text._Z27cuda_vector_add_int4_kernelP6__halfPKS_ii:
        /* <DEDUP_REMOVED lines=32> */
[----:B------:R-:W-:Y:S02]  /*0200*/  IMAD.MOV.U32 R18, RZ, RZ, R15 ;  /* 0x000000ffff127224 */ /* 0x000fe400078e000f */
[----:B------:R-:W-:-:S05]  /*0210*/  IMAD R7, R6, 0x2, R7 ;  /* 0x0000000206077824 */ /* 0x000fca00078e0207 */
[----:B------:R-:W-:-:S04]  /*0220*/  IADD3 R12, P1, R0, R7, RZ ;  /* 0x00000007000c7210 */ /* 0x000fc80007f3e0ff */
[----:B------:R-:W-:Y:S02]  /*0230*/  LEA R6, P2, R12, c[0x0][0x160], 0x1 ;  /* 0x000058000c067a11 */ /* 0x000fe400078408ff */
[----:B------:R-:W-:-:S04]  /*0240*/  LEA.HI.X.SX32 R7, R7, R2, 0x1, P1 ;  /* 0x0000000207077211 */ /* 0x000fc800008f0eff */
[----:B------:R-:W-:-:S03]  /*0250*/  LEA.HI.X R7, R12, c[0x0][0x164], R7, 0x1, P2 ;  /* 0x000059000c077a11 */ /* 0x000fc600010f0c07 */
.L_x_7:
[----:B0-----:R-:W-:Y:S02]  /*0260*/  IMAD.MOV.U32 R16, RZ, RZ, R6 ;  /* 0x000000ffff107224 */ /* 0x001fe400078e0006 */
[----:B------:R-:W-:-:S05]  /*0270*/  IMAD.MOV.U32 R17, RZ, RZ, R7 ;  /* 0x000000ffff117224 */ /* 0x000fca00078e0007 */
[----:B------:R-:W2:Y:S01]  /*0280*/  LDG.E.128 R12, [R16.64] ;  /* 0x00000004100c7981 */ /* 0x000ea2000c1e1d00 */
[----:B------:R-:W-:Y:S01]  /*0290*/  IADD3 R18, R18, -0x1, RZ ;  /* 0xffffffff12127810 */ /* 0x000fe20007ffe0ff */
[----:B------:R-:W-:Y:S01]  /*02a0*/  IMAD.MOV.U32 R7, RZ, RZ, c[0x0][0x174] ;  /* 0x00005d00ff077624 */ /* 0x000fe200078e00ff */
[----:B------:R-:W-:Y:S02]  /*02b0*/  IADD3 R4, R4, 0x1, RZ ;  /* 0x0000000104047810 */ /* 0x000fe40007ffe0ff */
[----:B------:R-:W-:Y:S01]  /*02c0*/  ISETP.NE.AND P1, PT, R18, RZ, PT ;  /* 0x000000ff1200720c */ /* 0x000fe20003f25270 */
[----:B------:R-:W-:Y:S01]  /*02d0*/  IMAD.WIDE R6, R7, 0x2, R16 ;  /* 0x0000000207067825 */ /* 0x000fe200078e0210 */
[----:B------:R-:W-:Y:S01]  /*02e0*/  IADD3 R3, R3, c[0x0][0x174], RZ ;  /* 0x00005d0003037a10 */ /* 0x000fe20007ffe0ff */
[----:B--2--5:R-:W-:Y:S01]  /*02f0*/  HFMA2.MMA R15, R15, 1, 1, R11 ;  /* 0x3c003c000f0f7835 */ /* 0x024fe2000000000b */
[----:B------:R-:W-:Y:S01]  /*0300*/  HADD2 R14, R14, R10 ;  /* 0x0000000a0e0e7230 */ /* 0x000fe20000000000 */
[----:B------:R-:W-:Y:S01]  /*0310*/  HFMA2.MMA R13, R13, 1, 1, R9 ;  /* 0x3c003c000d0d7835 */ /* 0x000fe20000000009 */
[----:B------:R-:W-:-:S06]  /*0320*/  HADD2 R12, R12, R8 ;  /* 0x000000080c0c7230 */ /* 0x000fcc0000000000 */
[----:B------:R0:W-:Y:S01]  /*0330*/  STG.E.128 [R16.64], R12 ;  /* 0x0000000c10007986 */ /* 0x0001e2000c101d04 */
[----:B------:R-:W-:Y:S05]  /*0340*/  @P1 BRA `(.L_x_7) ;  /* 0xffffff1000001947 */ /* 0x000fea000383ffff */
.L_x_6:
[----:B------:R-:W-:Y:S05]  /*0350*/  @!P0 EXIT ;  /* 0x000000000000894d */ /* 0x000fea0003800000 */
.L_x_8:
[----:B--2---:R-:W-:-:S04]  /*0360*/  IADD3 R6, P0, R0, R3, RZ ;  /* 0x0000000300067210 */ /* 0x004fc80007f1e0ff */
[----:B------:R-:W-:Y:S02]  /*0370*/  LEA.HI.X.SX32 R7, R3, R2, 0x1, P0 ;  /* 0x0000000203077211 */ /* 0x000fe400000f0eff */
[----:B------:R-:W-:-:S04]  /*0380*/  LEA R28, P0, R6, c[0x0][0x160], 0x1 ;  /* 0x00005800061c7a11 */ /* 0x000fc800078008ff */
[----:B------:R-:W-:-:S05]  /*0390*/  LEA.HI.X R29, R6, c[0x0][0x164], R7, 0x1, P0 ;  /* 0x00005900061d7a11 */ /* 0x000fca00000f0c07 */
[----:B0-----:R-:W2:Y:S01]  /*03a0*/  LDG.E.128 R12, [R28.64] ;  /* 0x000000041c0c7981 */ /* 0x001ea2000c1e1d00 */
[----:B------:R-:W-:-:S04]  /*03b0*/  IMAD.MOV.U32 R6, RZ, RZ, c[0x0][0x174] ;  /* 0x00005d00ff067624 */ /* 0x000fc800078e00ff */
[----:B------:R-:W-:Y:S01]  /*03c0*/  IMAD.WIDE R26, R6, 0x2, R28 ;  /* 0x00000002061a7825 */ /* 0x000fe200078e021c */
[----:B--2--5:R-:W-:Y:S01]  /*03d0*/  HFMA2.MMA R15, R15, 1, 1, R11 ;  /* 0x3c003c000f0f7835 */ /* 0x024fe2000000000b */
[----:B------:R-:W-:Y:S01]  /*03e0*/  HADD2 R14, R14, R10 ;  /* 0x0000000a0e0e7230 */ /* 0x000fe20000000000 */
[----:B------:R-:W-:Y:S01]  /*03f0*/  HFMA2.MMA R13, R13, 1, 1, R9 ;  /* 0x3c003c000d0d7835 */ /* 0x000fe20000000009 */
[----:B------:R-:W-:-:S06]  /*0400*/  HADD2 R12, R12, R8 ;  /* 0x000000080c0c7230 */ /* 0x000fcc0000000000 */
[----:B------:R0:W-:Y:S04]  /*0410*/  STG.E.128 [R28.64], R12 ;  /* 0x0000000c1c007986 */ /* 0x0001e8000c101d04 */
[----:B------:R-:W2:Y:S01]  /*0420*/  LDG.E.128 R16, [R26.64] ;  /* 0x000000041a107981 */ /* 0x000ea2000c1e1d00 */
[----:B------:R-:W-:Y:S01]  /*0430*/  IMAD.WIDE R24, R6, 0x2, R26 ;  /* 0x0000000206187825 */ /* 0x000fe200078e021a */
[----:B--2---:R-:W-:Y:S01]  /*0440*/  HFMA2.MMA R19, R19, 1, 1, R11 ;  /* 0x3c003c0013137835 */ /* 0x004fe2000000000b */
        /* <DEDUP_REMOVED lines=11> */
[----:B0-----:R-:W3:Y:S01]  /*0500*/  LDG.E.128 R12, [R6.64] ;  /* 0x00000004060c7981 */ /* 0x001ee2000c1e1d00 */
[----:B------:R-:W-:Y:S01]  /*0510*/  IADD3 R4, R4, 0x4, RZ ;  /* 0x0000000404047810 */ /* 0x000fe20007ffe0ff */
[----:B-1----:R-:W-:-:S03]  /*0520*/  IMAD.MOV.U32 R16, RZ, RZ, c[0x0][0x174] ;  /* 0x00005d00ff107624 */ /* 0x002fc600078e00ff */
[----:B------:R-:W-:Y:S01]  /*0530*/  ISETP.GE.AND P0, PT, R4, R5, PT ;  /* 0x000000050400720c */ /* 0x000fe20003f06270 */
[----:B------:R-:W-:-:S04]  /*0540*/  IMAD R3, R16, 0x2, R3 ;  /* 0x0000000210037824 */ /* 0x000fc800078e0203 */
[----:B------:R-:W-:Y:S01]  /*0550*/  IMAD R3, R16, 0x2, R3 ;  /* 0x0000000210037824 */ /* 0x000fe200078e0203 */
[----:B---3--:R-:W-:Y:S01]  /*0560*/  HFMA2.MMA R15, R15, 1, 1, R11 ;  /* 0x3c003c000f0f7835 */ /* 0x008fe2000000000b */
[----:B------:R-:W-:Y:S01]  /*0570*/  HADD2 R14, R14, R10 ;  /* 0x0000000a0e0e7230 */ /* 0x000fe20000000000 */
[----:B------:R-:W-:Y:S01]  /*0580*/  HFMA2.MMA R13, R13, 1, 1, R9 ;  /* 0x3c003c000d0d7835 */ /* 0x000fe20000000009 */
[----:B------:R-:W-:-:S06]  /*0590*/  HADD2 R12, R12, R8 ;  /* 0x000000080c0c7230 */ /* 0x000fcc0000000000 */
[----:B------:R2:W-:Y:S01]  /*05a0*/  STG.E.128 [R6.64], R12 ;  /* 0x0000000c06007986 */ /* 0x0005e2000c101d04 */
[----:B------:R-:W-:Y:S05]  /*05b0*/  @!P0 BRA `(.L_x_8) ;  /* 0xfffffda000008947 */ /* 0x000fea000383ffff */
[----:B------:R-:W-:Y:S05]  /*05c0*/  EXIT ;  /* 0x000000000000794d */ /* 0x000fea0003800000 */
.L_x_9:
        /* <DEDUP_REMOVED lines=11> */
.L_x_23:


//--------------------- .text._Z22cuda_vector_set_kernelP6__halfPKS_ii --------------------------
	.section	.text._Z22cuda_vector_set_kernelP6__halfPKS_ii,"ax",@progbits
	.sectioninfo	@"SHI_REGISTERS=32"
	.align	128
        .global         _Z22cuda_vector_set_kernelP6__halfPKS_ii
        .type           _Z22cuda_vector_set_kernelP6__halfPKS_ii,@function
        .size           _Z22cuda_vector_set_kernelP6__halfPKS_ii,(.L_x_24 - _Z22cuda_vector_set_kernelP6__halfPKS_ii)
        .other          _Z22cuda_vector_set_kernelP6__halfPKS_ii,@"STO_CUDA_ENTRY STV_DEFAULT"
_Z22cuda_vector_set_kernelP6__halfPKS_ii:
.text._Z22cuda_vector_set_kernelP6__halfPKS_ii:
[----:B------:R-:W-:Y:S02]  /*0000*/  MOV R1, c[0x0][0x28] ;  /* 0x00000a0000017a02 */ /* 0x000fe40000000f00 */
[----:B------:R-:W0:Y:S04]  /*0010*/  S2R R8, SR_CTAID.X ;  /* 0x0000000000087919 */ /* 0x000e280000002500 */
[----:B------:R-:W1:Y:S01]  /*0020*/  S2R R4, SR_TID.X ;  /* 0x0000000000047919 */ /* 0x000e620000002100 */
[----:B0-----:R-:W-:-:S04]  /*0030*/  SHF.L.U32 R8, R8, 0x6, RZ ;  /* 0x0000000608087819 */ /* 0x001fc800000006ff */
[----:B-1----:R-:W-:-:S04]  /*0040*/  LEA R2, R4, R8, 0x1 ;  /* 0x0000000804027211 */ /* 0x002fc800078e08ff */
[----:B------:R-:W-:-:S13]  /*0050*/  ISETP.GE.AND P0, PT, R2, c[0x0][0x174], PT ;  /* 0x00005d0002007a0c */ /* 0x000fda0003f06270 */
[----:B------:R-:W-:Y:S05]  /*0060*/  @P0 EXIT ;  /* 0x000000000000094d */ /* 0x000fea0003800000 */
[----:B------:R-:W0:Y:S01]  /*0070*/  S2R R10, SR_CTAID.Y ;  /* 0x00000000000a7919 */ /* 0x000e220000002600 */
[----:B------:R-:W-:Y:S01]  /*0080*/  HFMA2.MMA R3, -RZ, RZ, 0, 2.384185791015625e-07 ;  /* 0x00000004ff037435 */ /* 0x000fe200000001ff */
[----:B------:R-:W-:-:S04]  /*0090*/  LEA.HI R2, R2, R2, RZ, 0x1 ;  /* 0x0000000202027211 */ /* 0x000fc800078f08ff */
[----:B------:R-:W-:-:S05]  /*00a0*/  SHF.R.S32.HI R2, RZ, 0x1, R2 ;  /* 0x00000001ff027819 */ /* 0x000fca0000011402 */
[----:B------:R-:W-:-:S04]  /*00b0*/  IMAD.WIDE R2, R2, R3, c[0x0][0x168] ;  /* 0x00005a0002027625 */ /* 0x000fc800078e0203 */
[----:B0-----:R-:W-:-:S05]  /*00c0*/  IMAD.SHL.U32 R5, R10, 0x10, RZ ;  /* 0x000000100a057824 */ /* 0x001fca00078e00ff */
[----:B------:R-:W-:-:S04]  /*00d0*/  IADD3 R0, R5, 0x10, RZ ;  /* 0x0000001005007810 */ /* 0x000fc80007ffe0ff */
[----:B------:R-:W-:-:S04]  /*00e0*/  IMNMX R0, R0, c[0x0][0x170], PT ;  /* 0x00005c0000007a17 */ /* 0x000fc80003800200 */
[----:B------:R-:W-:-:S13]  /*00f0*/  ISETP.GE.AND P0, PT, R5, R0, PT ;  /* 0x000000000500720c */ /* 0x000fda0003f06270 */
[----:B------:R-:W-:Y:S05]  /*0100*/  @P0 EXIT ;  /* 0x000000000000094d */ /* 0x000fea0003800000 */
[----:B------:R-:W-:Y:S01]  /*0110*/  LOP3.LUT R6, RZ, c[0x0][0x170], RZ, 0x33, !PT ;  /* 0x00005c00ff067a12 */ /* 0x000fe200078e33ff */
[----:B------:R-:W-:Y:S01]  /*0120*/  ULDC.64 UR4, c[0x0][0x118] ;  /* 0x0000460000047ab9 */ /* 0x000fe20000000a00 */
[----:B------:R-:W-:Y:S01]  /*0130*/  IADD3 R7, -R5, -0x11, RZ ;  /* 0xffffffef05077810 */ /* 0x000fe20007ffe1ff */
[----:B------:R0:W5:Y:S03]  /*0140*/  LDG.E.CONSTANT R2, [R2.64] ;  /* 0x0000000402027981 */ /* 0x000166000c1e9900 */
[----:B------:R-:W-:-:S04]  /*0150*/  IMNMX R6, R6, R7, !PT ;  /* 0x0000000706067217 */ /* 0x000fc80007800200 */
[----:B------:R-:W-:Y:S02]  /*0160*/  LOP3.LUT R7, R6, 0x3, RZ, 0xc0, !PT ;  /* 0x0000000306077812 */ /* 0x000fe400078ec0ff */
[----:B------:R-:W-:Y:S02]  /*0170*/  IADD3 R9, -R5, -0x2, -R6 ;  /* 0xfffffffe05097810 */ /* 0x000fe40007ffe906 */
[----:B------:R-:W-:Y:S02]  /*0180*/  ISETP.NE.AND P1, PT, R7, 0x3, PT ;  /* 0x000000030700780c */ /* 0x000fe40003f25270 */
[----:B------:R-:W-:-:S11]  /*0190*/  ISETP.GE.U32.AND P0, PT, R9, 0x3, PT ;  /* 0x000000030900780c */ /* 0x000fd60003f06070 */
[----:B------:R-:W-:Y:S05]  /*01a0*/  @!P1 BRA `(.L_x_10) ;  /* 0x000000c000009947 */ /* 0x000fea0003800000 */
[----:B0-----:R-:W-:Y:S02]  /*01b0*/  IMAD R3, R10, c[0x0][0x174], RZ ;  /* 0x00005d000a037a24 */ /* 0x001fe400078e02ff */
[----:B------:R-:W-:-:S03]  /*01c0*/  IMAD.MOV.U32 R9, RZ, RZ, 0x2 ;  /* 0x00000002ff097424 */ /* 0x000fc600078e00ff */
[----:B------:R-:W-:-:S04]  /*01d0*/  LEA R3, R3, R8, 0x4 ;  /* 0x0000000803037211 */ /* 0x000fc800078e20ff */
[----:B------:R-:W-:Y:S02]  /*01e0*/  LEA R7, R4, R3, 0x1 ;  /* 0x0000000304077211 */ /* 0x000fe400078e08ff */
[----:B------:R-:W-:-:S03]  /*01f0*/  LOP3.LUT R3, R6, 0x3, RZ, 0xc, !PT ;  /* 0x0000000306037812 */ /* 0x000fc600078e0cff */
[----:B------:R-:W-:-:S04]  /*0200*/  IMAD.WIDE R6, R7, R9, c[0x0][0x160] ;  /* 0x0000580007067625 */ /* 0x000fc800078e0209 */
.L_x_11:
[----:B------:R-:W-:Y:S01]  /*0210*/  IADD3 R3, R3, -0x1, RZ ;  /* 0xffffffff03037810 */ /* 0x000fe20007ffe0ff */
[----:B-----5:R0:W-:Y:S01]  /*0220*/  STG.E [R6.64], R2 ;  /* 0x0000000206007986 */ /* 0x0201e2000c101904 */
[----:B------:R-:W-:Y:S02]  /*0230*/  IADD3 R5, R5, 0x1, RZ ;  /* 0x0000000105057810 */ /* 0x000fe40007ffe0ff */
[----:B------:R-:W-:Y:S01]  /*0240*/  ISETP.NE.AND P1, PT, R3, RZ, PT ;  /* 0x000000ff0300720c */ /* 0x000fe20003f25270 */
[----:B0-----:R-:W-:-:S12]  /*0250*/  IMAD.WIDE R6, R9, c[0x0][0x174], R6 ;  /* 0x00005d0009067a25 */ /* 0x001fd800078e0206 */
[----:B------:R-:W-:Y:S05]  /*0260*/  @P1 BRA `(.L_x_11) ;  /* 0xffffffa000001947 */ /* 0x000fea000383ffff */
.L_x_10:
[----:B0-----:R-:W-:Y:S05]  /*0270*/  @!P0 EXIT ;  /* 0x000000000000894d */ /* 0x001fea0003800000 */
[----:B------:R-:W-:Y:S01]  /*0280*/  IADD3 R3, R0, -R5, RZ ;  /* 0x8000000500037210 */ /* 0x000fe20007ffe0ff */
[----:B------:R-:W-:Y:S01]  /*0290*/  IMAD R7, R5, c[0x0][0x174], R8 ;  /* 0x00005d0005077a24 */ /* 0x000fe200078e0208 */
[----:B------:R-:W-:Y:S02]  /*02a0*/  PLOP3.LUT P0, PT, PT, PT, PT, 0x80, 0x0 ;  /* 0x000000000000781c */ /* 0x000fe40003f0f070 */
[----:B------:R-:W-:Y:S01]  /*02b0*/  ISETP.GT.AND P1, PT, R3, 0xc, PT ;  /* 0x0000000c0300780c */ /* 0x000fe20003f24270 */
[----:B------:R-:W-:Y:S01]  /*02c0*/  IMAD.MOV.U32 R3, RZ, RZ, 0x2 ;  /* 0x00000002ff037424 */ /* 0x000fe200078e00ff */
[----:B------:R-:W-:-:S05]  /*02d0*/  LEA R4, R4, R7, 0x1 ;  /* 0x0000000704047211 */ /* 0x000fca00078e08ff */
[----:B------:R-:W-:-:S06]  /*02e0*/  IMAD.WIDE R20, R4, R3, c[0x0][0x160] ;  /* 0x0000580004147625 */ /* 0x000fcc00078e0203 */
[----:B------:R-:W-:Y:S05]  /*02f0*/  @!P1 BRA `(.L_x_12) ;  /* 0x0000025000009947 */ /* 0x000fea0003800000 */
[----:B------:R-:W-:Y:S02]  /*0300*/  PLOP3.LUT P0, PT, PT, PT, PT, 0x8, 0x0 ;  /* 0x000000000000781c */ /* 0x000fe40003f0e170 */
[----:B------:R-:W-:Y:S02]  /*0310*/  IADD3 R4, R0, -0xc, RZ ;  /* 0xfffffff400047810 */ /* 0x000fe40007ffe0ff */
.L_x_13:
[----:B-1----:R-:W-:Y:S01]  /*0320*/  IMAD.WIDE R22, R3, c[0x0][0x174], R20 ;  /* 0x00005d0003167a25 */ /* 0x002fe200078e0214 */
[----:B-----5:R0:W-:Y:S01]  /*0330*/  STG.E [R20.64], R2 ;  /* 0x0000000214007986 */ /* 0x0201e2000c101904 */
[----:B------:R-:W-:-:S03]  /*0340*/  IADD3 R5, R5, 0x10, RZ ;  /* 0x0000001005057810 */ /* 0x000fc60007ffe0ff */
[----:B------:R1:W-:Y:S01]  /*0350*/  STG.E [R22.64], R2 ;  /* 0x0000000216007986 */ /* 0x0003e2000c101904 */
[----:B------:R-:W-:Y:S01]  /*0360*/  IMAD.WIDE R26, R3, c[0x0][0x174], R22 ;  /* 0x00005d00031a7a25 */ /* 0x000fe200078e0216 */
[----:B------:R-:W-:-:S04]  /*0370*/  ISETP.GE.AND P1, PT, R5, R4, PT ;  /* 0x000000040500720c */ /* 0x000fc80003f26270 */
[----:B------:R-:W-:Y:S01]  /*0380*/  STG.E [R26.64], R2 ;  /* 0x000000021a007986 */ /* 0x000fe2000c101904 */
[----:B------:R-:W-:-:S05]  /*0390*/  IMAD.WIDE R6, R3, c[0x0][0x174], R26 ;  /* 0x00005d0003067a25 */ /* 0x000fca00078e021a */
[----:B------:R2:W-:Y:S01]  /*03a0*/  STG.E [R6.64], R2 ;  /* 0x0000000206007986 */ /* 0x0005e2000c101904 */
[----:B------:R-:W-:-:S05]  /*03b0*/  IMAD.WIDE R8, R3, c[0x0][0x174], R6 ;  /* 0x00005d0003087a25 */ /* 0x000fca00078e0206 */
[----:B------:R-:W-:Y:S01]  /*03c0*/  STG.E [R8.64], R2 ;  /* 0x0000000208007986 */ /* 0x000fe2000c101904 */
        /* <DEDUP_REMOVED lines=10> */
[----:B0-----:R-:W-:-:S05]  /*0470*/  IMAD.WIDE R20, R3, c[0x0][0x174], R18 ;  /* 0x00005d0003147a25 */ /* 0x001fca00078e0212 */
[----:B------:R0:W-:Y:S01]  /*0480*/  STG.E [R20.64], R2 ;  /* 0x0000000214007986 */ /* 0x0001e2000c101904 */
[----:B-1----:R-:W-:-:S05]  /*0490*/  IMAD.WIDE R22, R3, c[0x0][0x174], R20 ;  /* 0x00005d0003167a25 */ /* 0x002fca00078e0214 */
[----:B------:R1:W-:Y:S01]  /*04a0*/  STG.E [R22.64], R2 ;  /* 0x0000000216007986 */ /* 0x0003e2000c101904 */
[----:B------:R-:W-:-:S05]  /*04b0*/  IMAD.WIDE R24, R3, c[0x0][0x174], R22 ;  /* 0x00005d0003187a25 */ /* 0x000fca00078e0216 */
[----:B------:R1:W-:Y:S01]  /*04c0*/  STG.E [R24.64], R2 ;  /* 0x0000000218007986 */ /* 0x0003e2000c101904 */
[----:B------:R-:W-:-:S05]  /*04d0*/  IMAD.WIDE R28, R3, c[0x0][0x174], R24 ;  /* 0x00005d00031c7a25 */ /* 0x000fca00078e0218 */
[----:B------:R1:W-:Y:S01]  /*04e0*/  STG.E [R28.64], R2 ;  /* 0x000000021c007986 */ /* 0x0003e2000c101904 */
[----:B--2---:R-:W-:-:S05]  /*04f0*/  IMAD.WIDE R6, R3, c[0x0][0x174], R28 ;  /* 0x00005d0003067a25 */ /* 0x004fca00078e021c */
[----:B------:R1:W-:Y:S01]  /*0500*/  STG.E [R6.64], R2 ;  /* 0x0000000206007986 */ /* 0x0003e2000c101904 */
[----:B------:R-:W-:-:S05]  /*0510*/  IMAD.WIDE R26, R3, c[0x0][0x174], R6 ;  /* 0x00005d00031a7a25 */ /* 0x000fca00078e0206 */
[----:B------:R1:W-:Y:S01]  /*0520*/  STG.E [R26.64], R2 ;  /* 0x000000021a007986 */ /* 0x0003e2000c101904 */
[----:B0-----:R-:W-:Y:S01]  /*0530*/  IMAD.WIDE R20, R3, c[0x0][0x174], R26 ;  /* 0x00005d0003147a25 */ /* 0x001fe200078e021a */
[----:B------:R-:W-:Y:S05]  /*0540*/  @!P1 BRA `(.L_x_13) ;  /* 0xfffffdd000009947 */ /* 0x000fea000383ffff */
.L_x_12:
[----:B------:R-:W-:-:S04]  /*0550*/  IADD3 R4, R0, -R5, RZ ;  /* 0x8000000500047210 */ /* 0x000fc80007ffe0ff */
[----:B------:R-:W-:-:S13]  /*0560*/  ISETP.GT.AND P1, PT, R4, 0x4, PT ;  /* 0x000000040400780c */ /* 0x000fda0003f24270 */
[----:B------:R-:W-:Y:S05]  /*0570*/  @!P1 BRA `(.L_x_14) ;  /* 0x0000012000009947 */ /* 0x000fea0003800000 */
[----:B-1----:R-:W-:Y:S01]  /*0580*/  IMAD.WIDE R6, R3, c[0x0][0x174], R20 ;  /* 0x00005d0003067a25 */ /* 0x002fe200078e0214 */
[----:B-----5:R0:W-:Y:S01]  /*0590*/  STG.E [R20.64], R2 ;  /* 0x0000000214007986 */ /* 0x0201e2000c101904 */
[----:B------:R-:W-:Y:S02]  /*05a0*/  PLOP3.LUT P0, PT, PT, PT, PT, 0x8, 0x0 ;  /* 0x000000000000781c */ /* 0x000fe40003f0e170 */
[----:B------:R-:W-:Y:S01]  /*05b0*/  IADD3 R5, R5, 0x8, RZ ;  /* 0x0000000805057810 */ /* 0x000fe20007ffe0ff */
[----:B------:R1:W-:Y:S01]  /*05c0*/  STG.E [R6.64], R2 ;  /* 0x0000000206007986 */ /* 0x0003e2000c101904 */
[----:B------:R-:W-:-:S05]  /*05d0*/  IMAD.WIDE R8, R3, c[0x0][0x174], R6 ;  /* 0x00005d0003087a25 */ /* 0x000fca00078e0206 */
        /* <DEDUP_REMOVED lines=11> */
[----:B0-----:R-:W-:-:S04]  /*0690*/  IMAD.WIDE R20, R3, c[0x0][0x174], R18 ;  /* 0x00005d0003147a25 */ /* 0x001fc800078e0212 */
.L_x_14:
[----:B------:R-:W-:-:S13]  /*06a0*/  ISETP.LT.OR P0, PT, R5, R0, P0 ;  /* 0x000000000500720c */ /* 0x000fda0000701670 */
[----:B------:R-:W-:Y:S05]  /*06b0*/  @!P0 EXIT ;  /* 0x000000000000894d */ /* 0x000fea0003800000 */
[C---:B------:R-:W-:Y:S01]  /*06c0*/  IMAD.WIDE R4, R3.reuse, c[0x0][0x174], R20 ;  /* 0x00005d0003047a25 */ /* 0x040fe200078e0214 */
[----:B-----5:R-:W-:Y:S04]  /*06d0*/  STG.E [R20.64], R2 ;  /* 0x0000000214007986 */ /* 0x020fe8000c101904 */
[----:B------:R-:W-:Y:S01]  /*06e0*/  STG.E [R4.64], R2 ;  /* 0x0000000204007986 */ /* 0x000fe2000c101904 */
[----:B-1----:R-:W-:-:S05]  /*06f0*/  IMAD.WIDE R6, R3, c[0x0][0x174], R4 ;  /* 0x00005d0003067a25 */ /* 0x002fca00078e0204 */
[----:B------:R-:W-:Y:S01]  /*0700*/  STG.E [R6.64], R2 ;  /* 0x0000000206007986 */ /* 0x000fe2000c101904 */
[----:B------:R-:W-:-:S05]  /*0710*/  IMAD.WIDE R8, R3, c[0x0][0x174], R6 ;  /* 0x00005d0003087a25 */ /* 0x000fca00078e0206 */
[----:B------:R-:W-:Y:S01]  /*0720*/  STG.E [R8.64], R2 ;  /* 0x0000000208007986 */ /* 0x000fe2000c101904 */
[----:B------:R-:W-:Y:S05]  /*0730*/  EXIT ;  /* 0x000000000000794d */ /* 0x000fea0003800000 */
.L_x_15:
        /* <DEDUP_REMOVED lines=12> */
.L_x_24:


//--------------------- .text._Z22cuda_vector_add_kernelP6__halfPKS_ii --------------------------
	.section	.text._Z22cuda_vector_add_kernelP6__halfPKS_ii,"ax",@progbits
	.sectioninfo	@"SHI_REGISTERS=24"
	.align	128
        .global         _Z22cuda_vector_add_kernelP6__halfPKS_ii
        .type           _Z22cuda_vector_add_kernelP6__halfPKS_ii,@function
        .size           _Z22cuda_vector_add_kernelP6__halfPKS_ii,(.L_x_25 - _Z22cuda_vector_add_kernelP6__halfPKS_ii)
        .other          _Z22cuda_vector_add_kernelP6__halfPKS_ii,@"STO_CUDA_ENTRY STV_DEFAULT"
_Z22cuda_vector_add_kernelP6__halfPKS_ii:
.text._Z22cuda_vector_add_kernelP6__halfPKS_ii:
[----:B------:R-:W-:Y:S02]  /*0000*/  MOV R1, c[0x0][0x28] ;  /* 0x00000a0000017a02 */ /* 0x000fe40000000f00 */
[----:B------:R-:W0:Y:S04]  /*0010*/  S2R R3, SR_CTAID.X ;  /* 0x0000000000037919 */ /* 0x000e280000002500 */
[----:B------:R-:W1:Y:S01]  /*0020*/  S2R R4, SR_TID.X ;  /* 0x0000000000047919 */ /* 0x000e620000002100 */
[----:B0-----:R-:W-:-:S04]  /*0030*/  SHF.L.U32 R3, R3, 0x6, RZ ;  /* 0x0000000603037819 */ /* 0x001fc800000006ff */
[----:B-1----:R-:W-:-:S04]  /*0040*/  LEA R0, R4, R3, 0x1 ;  /* 0x0000000304007211 */ /* 0x002fc800078e08ff */
[----:B------:R-:W-:-:S13]  /*0050*/  ISETP.GE.AND P0, PT, R0, c[0x0][0x174], PT ;  /* 0x00005d0000007a0c */ /* 0x000fda0003f06270 */
[----:B------:R-:W-:Y:S05]  /*0060*/  @P0 EXIT ;  /* 0x000000000000094d */ /* 0x000fea0003800000 */
[----:B------:R-:W0:Y:S02]  /*0070*/  S2R R9, SR_CTAID.Y ;  /* 0x0000000000097919 */ /* 0x000e240000002600 */
[----:B0-----:R-:W-:-:S05]  /*0080*/  IMAD.SHL.U32 R5, R9, 0x10, RZ ;  /* 0x0000001009057824 */ /* 0x001fca00078e00ff */
[----:B------:R-:W-:-:S04]  /*0090*/  IADD3 R2, R5, 0x10, RZ ;  /* 0x0000001005027810 */ /* 0x000fc80007ffe0ff */
[----:B------:R-:W-:-:S04]  /*00a0*/  IMNMX R2, R2, c[0x0][0x170], PT ;  /* 0x00005c0002027a17 */ /* 0x000fc80003800200 */
[----:B------:R-:W-:-:S13]  /*00b0*/  ISETP.GE.AND P0, PT, R5, R2, PT ;  /* 0x000000020500720c */ /* 0x000fda0003f06270 */
[----:B------:R-:W-:Y:S05]  /*00c0*/  @P0 EXIT ;  /* 0x000000000000094d */ /* 0x000fea0003800000 */
[----:B------:R-:W-:Y:S01]  /*00d0*/  LOP3.LUT R6, RZ, c[0x0][0x170], RZ, 0x33, !PT ;  /* 0x00005c00ff067a12 */ /* 0x000fe200078e33ff */
[----:B------:R-:W-:Y:S01]  /*00e0*/  ULDC.64 UR4, c[0x0][0x118] ;  /* 0x0000460000047ab9 */ /* 0x000fe20000000a00 */
[----:B------:R-:W-:Y:S02]  /*00f0*/  IADD3 R7, -R5, -0x11, RZ ;  /* 0xffffffef05077810 */ /* 0x000fe40007ffe1ff */
[----:B------:R-:W-:Y:S02]  /*0100*/  LEA.HI R0, R0, R0, RZ, 0x1 ;  /* 0x0000000000007211 */ /* 0x000fe400078f08ff */
[----:B------:R-:W-:Y:S01]  /*0110*/  IMNMX R8, R6, R7, !PT ;  /* 0x0000000706087217 */ /* 0x000fe20007800200 */
[----:B------:R-:W-:Y:S01]  /*0120*/  HFMA2.MMA R7, -RZ, RZ, 0, 2.384185791015625e-07 ;  /* 0x00000004ff077435 */ /* 0x000fe200000001ff */
[----:B------:R-:W-:Y:S02]  /*0130*/  SHF.R.S32.HI R0, RZ, 0x1, R0 ;  /* 0x00000001ff007819 */ /* 0x000fe40000011400 */
[----:B------:R-:W-:-:S02]  /*0140*/  LOP3.LUT R6, R8, 0x3, RZ, 0xc0, !PT ;  /* 0x0000000308067812 */ /* 0x000fc400078ec0ff */
[----:B------:R-:W-:Y:S02]  /*0150*/  IADD3 R10, -R5, -0x2, -R8 ;  /* 0xfffffffe050a7810 */ /* 0x000fe40007ffe908 */
[----:B------:R-:W-:Y:S02]  /*0160*/  ISETP.NE.AND P1, PT, R6, 0x3, PT ;  /* 0x000000030600780c */ /* 0x000fe40003f25270 */
[----:B------:R-:W-:Y:S01]  /*0170*/  ISETP.GE.U32.AND P0, PT, R10, 0x3, PT ;  /* 0x000000030a00780c */ /* 0x000fe20003f06070 */
[----:B------:R-:W-:-:S05]  /*0180*/  IMAD.WIDE R6, R0, R7, c[0x0][0x168] ;  /* 0x00005a0000067625 */ /* 0x000fca00078e0207 */
[----:B------:R0:W5:Y:S05]  /*0190*/  LDG.E.CONSTANT R0, [R6.64] ;  /* 0x0000000406007981 */ /* 0x00016a000c1e9900 */
[----:B------:R-:W-:Y:S05]  /*01a0*/  @!P1 BRA `(.L_x_16) ;  /* 0x000000e000009947 */ /* 0x000fea0003800000 */
[----:B0-----:R-:W-:Y:S01]  /*01b0*/  IMAD R6, R9, c[0x0][0x174], RZ ;  /* 0x00005d0009067a24 */ /* 0x001fe200078e02ff */
[----:B------:R-:W-:Y:S01]  /*01c0*/  LOP3.LUT R8, R8, 0x3, RZ, 0xc, !PT ;  /* 0x0000000308087812 */ /* 0x000fe200078e0cff */
[----:B------:R-:W-:-:S03]  /*01d0*/  IMAD.MOV.U32 R10, RZ, RZ, 0x2 ;  /* 0x00000002ff0a7424 */ /* 0x000fc600078e00ff */
[----:B------:R-:W-:-:S04]  /*01e0*/  LEA R7, R6, R3, 0x4 ;  /* 0x0000000306077211 */ /* 0x000fc800078e20ff */
[----:B------:R-:W-:-:S05]  /*01f0*/  LEA R7, R4, R7, 0x1 ;  /* 0x0000000704077211 */ /* 0x000fca00078e08ff */
[----:B------:R-:W-:-:S05]  /*0200*/  IMAD.WIDE R6, R7, R10, c[0x0][0x160] ;  /* 0x0000580007067625 */ /* 0x000fca00078e020a */
.L_x_17:
[----:B------:R-:W2:Y:S01]  /*0210*/  LDG.E R9, [R6.64] ;  /* 0x0000000406097981 */ /* 0x000ea2000c1e1900 */
[----:B------:R-:W-:Y:S02]  /*0220*/  IADD3 R8, R8, -0x1, RZ ;  /* 0xffffffff08087810 */ /* 0x000fe40007ffe0ff */
[----:B------:R-:W-:Y:S02]  /*0230*/  IADD3 R5, R5, 0x1, RZ ;  /* 0x0000000105057810 */ /* 0x000fe40007ffe0ff */
[----:B------:R-:W-:Y:S01]  /*0240*/  ISETP.NE.AND P1, PT, R8, RZ, PT ;  /* 0x000000ff0800720c */ /* 0x000fe20003f25270 */
[----:B--2--5:R-:W-:-:S05]  /*0250*/  HADD2 R9, R0, R9 ;  /* 0x0000000900097230 */ /* 0x024fca0000000000 */
[----:B------:R0:W-:Y:S02]  /*0260*/  STG.E [R6.64], R9 ;  /* 0x0000000906007986 */ /* 0x0001e4000c101904 */
[----:B0-----:R-:W-:-:S05]  /*0270*/  IMAD.WIDE R6, R10, c[0x0][0x174], R6 ;  /* 0x00005d000a067a25 */ /* 0x001fca00078e0206 */
[----:B------:R-:W-:Y:S05]  /*0280*/  @P1 BRA `(.L_x_17) ;  /* 0xffffff8000001947 */ /* 0x000fea000383ffff */
.L_x_16:
[----:B------:R-:W-:Y:S05]  /*0290*/  @!P0 EXIT ;  /* 0x000000000000894d */ /* 0x000fea0003800000 */
[----:B0-----:R-:W-:Y:S01]  /*02a0*/  IADD3 R6, R2, -R5, RZ ;  /* 0x8000000502067210 */ /* 0x001fe20007ffe0ff */
[----:B------:R-:W-:Y:S01]  /*02b0*/  IMAD R7, R5, c[0x0][0x174], R3 ;  /* 0x00005d0005077a24 */ /* 0x000fe200078e0203 */
[----:B------:R-:W-:Y:S01]  /*02c0*/  PLOP3.LUT P0, PT, PT, PT, PT, 0x80, 0x0 ;  /* 0x000000000000781c */ /* 0x000fe20003f0f070 */
[----:B------:R-:W-:Y:S01]  /*02d0*/  IMAD.MOV.U32 R3, RZ, RZ, 0x2 ;  /* 0x00000002ff037424 */ /* 0x000fe200078e00ff */
[----:B------:R-:W-:Y:S02]  /*02e0*/  ISETP.GT.AND P1, PT, R6, 0xc, PT ;  /* 0x0000000c0600780c */ /* 0x000fe40003f24270 */
[----:B------:R-:W-:-:S05]  /*02f0*/  LEA R4, R4, R7, 0x1 ;  /* 0x0000000704047211 */ /* 0x000fca00078e08ff */
[----:B------:R-:W-:-:S06]  /*0300*/  IMAD.WIDE R6, R4, R3, c[0x0][0x160] ;  /* 0x0000580004067625 */ /* 0x000fcc00078e0203 */
[----:B------:R-:W-:Y:S05]  /*0310*/  @!P1 BRA `(.L_x_18) ;  /* 0x0000045000009947 */ /* 0x000fea0003800000 */
[----:B------:R-:W-:Y:S02]  /*0320*/  PLOP3.LUT P0, PT, PT, PT, PT, 0x8, 0x0 ;  /* 0x000000000000781c */ /* 0x000fe40003f0e170 */
[----:B------:R-:W-:Y:S02]  /*0330*/  IADD3 R4, R2, -0xc, RZ ;  /* 0xfffffff402047810 */ /* 0x000fe40007ffe0ff */
.L_x_19:
[----:B-1----:R-:W2:Y:S02]  /*0340*/  LDG.E R9, [R6.64] ;  /* 0x0000000406097981 */ /* 0x002ea4000c1e1900 */
[----:B--2--5:R-:W-:Y:S01]  /*0350*/  HFMA2.MMA R15, R0, 1, 1, R9 ;  /* 0x3c003c00000f7835 */ /* 0x024fe20000000009 */
[----:B------:R-:W-:-:S06]  /*0360*/  IMAD.WIDE R8, R3, c[0x0][0x174], R6 ;  /* 0x00005d0003087a25 */ /* 0x000fcc00078e0206 */
[----:B------:R0:W-:Y:S04]  /*0370*/  STG.E [R6.64], R15 ;  /* 0x0000000f06007986 */ /* 0x0001e8000c101904 */
[----:B------:R-:W2:Y:S02]  /*0380*/  LDG.E R11, [R8.64] ;  /* 0x00000004080b7981 */ /* 0x000ea4000c1e1900 */
[----:B--2---:R-:W-:Y:S01]  /*0390*/  HADD2 R17, R0, R11 ;  /* 0x0000000b00117230 */ /* 0x004fe20000000000 */
[----:B------:R-:W-:-:S04]  /*03a0*/  IMAD.WIDE R10, R3, c[0x0][0x174], R8 ;  /* 0x00005d00030a7a25 */ /* 0x000fc800078e0208 */
[----:B------:R1:W-:Y:S04]  /*03b0*/  STG.E [R8.64], R17 ;  /* 0x0000001108007986 */ /* 0x0003e8000c101904 */
[----:B------:R-:W2:Y:S02]  /*03c0*/  LDG.E R13, [R10.64] ;  /* 0x000000040a0d7981 */ /* 0x000ea4000c1e1900 */
[----:B--2---:R-:W-:Y:S01]  /*03d0*/  HFMA2.MMA R19, R0, 1, 1, R13 ;  /* 0x3c003c0000137835 */ /* 0x004fe2000000000d */
[----:B------:R-:W-:-:S06]  /*03e0*/  IMAD.WIDE R12, R3, c[0x0][0x174], R10 ;  /* 0x00005d00030c7a25 */ /* 0x000fcc00078e020a */
[----:B------:R2:W-:Y:S04]  /*03f0*/  STG.E [R10.64], R19 ;  /* 0x000000130a007986 */ /* 0x0005e8000c101904 */
[----:B------:R-:W3:Y:S01]  /*0400*/  LDG.E R21, [R12.64] ;  /* 0x000000040c157981 */ /* 0x000ee2000c1e1900 */
[----:B0-----:R-:W-:Y:S01]  /*0410*/  IMAD.WIDE R6, R3, c[0x0][0x174], R12 ;  /* 0x00005d0003067a25 */ /* 0x001fe200078e020c */
[----:B---3--:R-:W-:-:S05]  /*0420*/  HADD2 R21, R0, R21 ;  /* 0x0000001500157230 */ /* 0x008fca0000000000 */
[----:B------:R0:W-:Y:S04]  /*0430*/  STG.E [R12.64], R21 ;  /* 0x000000150c007986 */ /* 0x0001e8000c101904 */
[----:B------:R-:W3:Y:S01]  /*0440*/  LDG.E R15, [R6.64] ;  /* 0x00000004060f7981 */ /* 0x000ee2000c1e1900 */
[----:B-1----:R-:W-:Y:S01]  /*0450*/  IMAD.WIDE R8, R3, c[0x0][0x174], R6 ;  /* 0x00005d0003087a25 */ /* 0x002fe200078e0206 */
[----:B---3--:R-:W-:-:S07]  /*0460*/  HFMA2.MMA R15, R0, 1, 1, R15 ;  /* 0x3c003c00000f7835 */ /* 0x008fce000000000f */
[----:B------:R1:W-:Y:S04]  /*0470*/  STG.E [R6.64], R15 ;  /* 0x0000000f06007986 */ /* 0x0003e8000c101904 */
[----:B------:R-:W3:Y:S01]  /*0480*/  LDG.E R17, [R8.64] ;  /* 0x0000000408117981 */ /* 0x000ee2000c1e1900 */
[----:B--2---:R-:W-:Y:S01]  /*0490*/  IMAD.WIDE R10, R3, c[0x0][0x174], R8 ;  /* 0x00005d00030a7a25 */ /* 0x004fe200078e0208 */
[----:B---3--:R-:W-:-:S05]  /*04a0*/  HADD2 R17, R0, R17 ;  /* 0x0000001100117230 */ /* 0x008fca0000000000 */
[----:B------:R2:W-:Y:S04]  /*04b0*/  STG.E [R8.64], R17 ;  /* 0x0000001108007986 */ /* 0x0005e8000c101904 */
[----:B------:R-:W3:Y:S01]  /*04c0*/  LDG.E R19, [R10.64] ;  /* 0x000000040a137981 */ /* 0x000ee2000c1e1900 */
[----:B0-----:R-:W-:Y:S01]  /*04d0*/  IMAD.WIDE R12, R3, c[0x0][0x174], R10 ;  /* 0x00005d00030c7a25 */ /* 0x001fe200078e020a */
[----:B---3--:R-:W-:-:S07]  /*04e0*/  HFMA2.MMA R19, R0, 1, 1, R19 ;  /* 0x3c003c0000137835 */ /* 0x008fce0000000013 */
[----:B------:R0:W-:Y:S04]  /*04f0*/  STG.E [R10.64], R19 ;  /* 0x000000130a007986 */ /* 0x0001e8000c101904 */
[----:B------:R-:W3:Y:S01]  /*0500*/  LDG.E R21, [R12.64] ;  /* 0x000000040c157981 */ /* 0x000ee2000c1e1900 */
[----:B-1----:R-:W-:Y:S01]  /*0510*/  IMAD.WIDE R6, R3, c[0x0][0x174], R12 ;  /* 0x00005d0003067a25 */ /* 0x002fe200078e020c */
[----:B---3--:R-:W-:-:S05]  /*0520*/  HADD2 R21, R0, R21 ;  /* 0x0000001500157230 */ /* 0x008fca0000000000 */
[----:B------:R1:W-:Y:S04]  /*0530*/  STG.E [R12.64], R21 ;  /* 0x000000150c007986 */ /* 0x0003e8000c101904 */
[----:B------:R-:W3:Y:S01]  /*0540*/  LDG.E R15, [R6.64] ;  /* 0x00000004060f7981 */ /* 0x000ee2000c1e1900 */
[----:B--2---:R-:W-:Y:S01]  /*0550*/  IMAD.WIDE R8, R3, c[0x0][0x174], R6 ;  /* 0x00005d0003087a25 */ /* 0x004fe200078e0206 */
[----:B---3--:R-:W-:-:S07]  /*0560*/  HFMA2.MMA R15, R0, 1, 1, R15 ;  /* 0x3c003c00000f7835 */ /* 0x008fce000000000f */
        /* <DEDUP_REMOVED lines=23> */
[----:B------:R-:W-:Y:S01]  /*06e0*/  IADD3 R5, R5, 0x10, RZ ;  /* 0x0000001005057810 */ /* 0x000fe20007ffe0ff */
[----:B---3--:R-:W-:-:S07]  /*06f0*/  HFMA2.MMA R19, R0, 1, 1, R19 ;  /* 0x3c003c0000137835 */ /* 0x008fce0000000013 */
[----:B------:R1:W-:Y:S04]  /*0700*/  STG.E [R10.64], R19 ;  /* 0x000000130a007986 */ /* 0x0003e8000c101904 */
[----:B------:R-:W2:Y:S01]  /*0710*/  LDG.E R21, [R12.64] ;  /* 0x000000040c157981 */ /* 0x000ea2000c1e1900 */
[----:B------:R-:W-:Y:S01]  /*0720*/  ISETP.GE.AND P1, PT, R5, R4, PT ;  /* 0x000000040500720c */ /* 0x000fe20003f26270 */
[----:B0-----:R-:W-:Y:S01]  /*0730*/  IMAD.WIDE R6, R3, c[0x0][0x174], R12 ;  /* 0x00005d0003067a25 */ /* 0x001fe200078e020c */
[----:B--2---:R-:W-:-:S05]  /*0740*/  HADD2 R21, R0, R21 ;  /* 0x0000001500157230 */ /* 0x004fca0000000000 */
[----:B------:R1:W-:Y:S06]  /*0750*/  STG.E [R12.64], R21 ;  /* 0x000000150c007986 */ /* 0x0003ec000c101904 */
[----:B------:R-:W-:Y:S05]  /*0760*/  @!P1 BRA `(.L_x_19) ;  /* 0xfffffbd000009947 */ /* 0x000fea000383ffff */
.L_x_18:
[----:B------:R-:W-:-:S04]  /*0770*/  IADD3 R4, R2, -R5, RZ ;  /* 0x8000000502047210 */ /* 0x000fc80007ffe0ff */
[----:B------:R-:W-:-:S13]  /*0780*/  ISETP.GT.AND P1, PT, R4, 0x4, PT ;  /* 0x000000040400780c */ /* 0x000fda0003f24270 */
[----:B------:R-:W-:Y:S05]  /*0790*/  @!P1 BRA `(.L_x_20) ;  /* 0x0000022000009947 */ /* 0x000fea0003800000 */
        /* <DEDUP_REMOVED lines=29> */
[----:B------:R-:W-:Y:S01]  /*0970*/  PLOP3.LUT P0, PT, PT, PT, PT, 0x8, 0x0 ;  /* 0x000000000000781c */ /* 0x000fe20003f0e170 */
[----:B-1----:R-:W-:Y:S01]  /*0980*/  IMAD.WIDE R6, R3, c[0x0][0x174], R12 ;  /* 0x00005d0003067a25 */ /* 0x002fe200078e020c */
[----:B------:R-:W-:Y:S01]  /*0990*/  IADD3 R5, R5, 0x8, RZ ;  /* 0x0000000805057810 */ /* 0x000fe20007ffe0ff */
[----:B---3--:R-:W-:-:S05]  /*09a0*/  HADD2 R21, R0, R21 ;  /* 0x0000001500157230 */ /* 0x008fca0000000000 */
[----:B------:R2:W-:Y:S04]  /*09b0*/  STG.E [R12.64], R21 ;  /* 0x000000150c007986 */ /* 0x0005e8000c101904 */
.L_x_20:
[----:B------:R-:W-:-:S13]  /*09c0*/  ISETP.LT.OR P0, PT, R5, R2, P0 ;  /* 0x000000020500720c */ /* 0x000fda0000701670 */
[----:B------:R-:W-:Y:S05]  /*09d0*/  @!P0 EXIT ;  /* 0x000000000000894d */ /* 0x000fea0003800000 */
[----:B------:R-:W3:Y:S02]  /*09e0*/  LDG.E R5, [R6.64] ;  /* 0x0000000406057981 */ /* 0x000ee4000c1e1900 */
[----:B-123-5:R-:W-:Y:S01]  /*09f0*/  HFMA2.MMA R11, R0, 1, 1, R5 ;  /* 0x3c003c00000b7835 */ /* 0x02efe20000000005 */
[----:B------:R-:W-:-:S06]  /*0a00*/  IMAD.WIDE R4, R3, c[0x0][0x174], R6 ;  /* 0x00005d0003047a25 */ /* 0x000fcc00078e0206 */
[----:B------:R-:W-:Y:S04]  /*0a10*/  STG.E [R6.64], R11 ;  /* 0x0000000b06007986 */ /* 0x000fe8000c101904 */
[----:B------:R-:W2:Y:S02]  /*0a20*/  LDG.E R9, [R4.64] ;  /* 0x0000000404097981 */ /* 0x000ea4000c1e1900 */
[----:B--2---:R-:W-:Y:S01]  /*0a30*/  HADD2 R13, R0, R9 ;  /* 0x00000009000d7230 */ /* 0x004fe20000000000 */
[----:B------:R-:W-:-:S04]  /*0a40*/  IMAD.WIDE R8, R3, c[0x0][0x174], R4 ;  /* 0x00005d0003087a25 */ /* 0x000fc800078e0204 */
[----:B------:R-:W-:Y:S04]  /*0a50*/  STG.E [R4.64], R13 ;  /* 0x0000000d04007986 */ /* 0x000fe8000c101904 */
[----:B------:R-:W2:Y:S01]  /*0a60*/  LDG.E R15, [R8.64] ;  /* 0x00000004080f7981 */ /* 0x000ea2000c1e1900 */
[----:B------:R-:W-:Y:S01]  /*0a70*/  IMAD.WIDE R2, R3, c[0x0][0x174], R8 ;  /* 0x00005d0003027a25 */ /* 0x000fe200078e0208 */
[----:B--2---:R-:W-:-:S07]  /*0a80*/  HFMA2.MMA R15, R0, 1, 1, R15 ;  /* 0x3c003c00000f7835 */ /* 0x004fce000000000f */
[----:B------:R-:W-:Y:S04]  /*0a90*/  STG.E [R8.64], R15 ;  /* 0x0000000f08007986 */ /* 0x000fe8000c101904 */
[----:B------:R-:W2:Y:S02]  /*0aa0*/  LDG.E R17, [R2.64] ;  /* 0x0000000402117981 */ /* 0x000ea4000c1e1900 */
[----:B--2---:R-:W-:-:S05]  /*0ab0*/  HADD2 R17, R0, R17 ;  /* 0x0000001100117230 */ /* 0x004fca0000000000 */
[----:B------:R-:W-:Y:S01]  /*0ac0*/  STG.E [R2.64], R17 ;  /* 0x0000001102007986 */ /* 0x000fe2000c101904 */
[----:B------:R-:W-:Y:S05]  /*0ad0*/  EXIT ;  /* 0x000000000000794d */ /* 0x000fea0003800000 */
.L_x_21:
        /* <DEDUP_REMOVED lines=10> */
.L_x_25:


//--------------------- .nv.global                --------------------------
	.section	.nv.global,"aw",@nobits
.nv.global:
	.type		_ZN38_INTERNAL_93344812_8_h_add_cu_257838d04cuda3std3__48in_placeE,@object
	.size		_ZN38_INTERNAL_93344812_8_h_add_cu_257838d04cuda3std3__48in_placeE,(_ZN38_INTERNAL_93344812_8_h_add_cu_257838d04cuda3std6ranges3__45__cpo8distanceE - _ZN38_INTERNAL_93344812_8_h_add_cu_257838d04cuda3std3__48in_placeE)
_ZN38_INTERNAL_93344812_8_h_add_cu_257838d04cuda3std3__48in_placeE:
	.zero		1
	.type		_ZN38_INTERNAL_93344812_8_h_add_cu_257838d04cuda3std6ranges3__45__cpo8distanceE,@object
	.size		_ZN38_INTERNAL_93344812_8_h_add_cu_257838d04cuda3std6ranges3__45__cpo8distanceE,(_ZN38_INTERNAL_93344812_8_h_add_cu_257838d04cuda3std3__45__cpo6cbeginE - _ZN38_INTERNAL_93344812_8_h_add_cu_257838d04cuda3std6ranges3__45__cpo8distanceE)
_ZN38_INTERNAL_93344812_8_h_add_cu_257838d04cuda3std6ranges3__45__cpo8distanceE:
	.zero		1
	.type		_ZN38_INTERNAL_93344812_8_h_add_cu_257838d04cuda3std3__45__cpo6cbeginE,@object
	.size		_ZN38_INTERNAL_93344812_8_h_add_cu_257838d04cuda3std3__45__cpo6cbeginE,(_ZN38_INTERNAL_93344812_8_h_add_cu_257838d04cuda3std6ranges3__45__cpo7advanceE - _ZN38_INTERNAL_93344812_8_h_add_cu_257838d04cuda3std3__45__cpo6cbeginE)
_ZN38_INTERNAL_93344812_8_h_add_cu_257838d04cuda3std3__45__cpo6cbeginE:
	.zero		1
	.type		_ZN38_INTERNAL_93344812_8_h_add_cu_257838d04cuda3std6ranges3__45__cpo7advanceE,@object
	.size		_ZN38_INTERNAL_93344812_8_h_add_cu_257838d04cuda3std6ranges3__45__cpo7advanceE,(_ZN38_INTERNAL_93344812_8_h_add_cu_257838d04cuda3std3__45__cpo7crbeginE - _ZN38_INTERNAL_93344812_8_h_add_cu_257838d04cuda3std6ranges3__45__cpo7advanceE)
_ZN38_INTERNAL_93344812_8_h_add_cu_257838d04cuda3std6ranges3__45__cpo7advanceE:
	.zero		1
	.type		_ZN38_INTERNAL_93344812_8_h_add_cu_257838d04cuda3std3__45__cpo7crbeginE,@object
	.size		_ZN38_INTERNAL_93344812_8_h_add_cu_257838d04cuda3std3__45__cpo7crbeginE,(_ZN38_INTERNAL_93344812_8_h_add_cu_257838d04cuda3std6ranges3__45__cpo4dataE - _ZN38_INTERNAL_93344812_8_h_add_cu_257838d04cuda3std3__45__cpo7crbeginE)
_ZN38_INTERNAL_93344812_8_h_add_cu_257838d04cuda3std3__45__cpo7crbeginE:
	.zero		1
	.type		_ZN38_INTERNAL_93344812_8_h_add_cu_257838d04cuda3std6ranges3__45__cpo4dataE,@object
	.size		_ZN38_INTERNAL_93344812_8_h_add_cu_257838d04cuda3std6ranges3__45__cpo4dataE,(_ZN38_INTERNAL_93344812_8_h_add_cu_257838d04cuda3std6ranges3__45__cpo5beginE - _ZN38_INTERNAL_93344812_8_h_add_cu_257838d04cuda3std6ranges3__45__cpo4dataE)
_ZN38_INTERNAL_93344812_8_h_add_cu_257838d04cuda3std6ranges3__45__cpo4dataE:
	.zero		1
	.type		_ZN38_INTERNAL_93344812_8_h_add_cu_257838d04cuda3std6ranges3__45__cpo5beginE,@object
	.size		_ZN38_INTERNAL_93344812_8_h_add_cu_257838d04cuda3std6ranges3__45__cpo5beginE,(_ZN38_INTERNAL_93344812_8_h_add_cu_257838d04cuda3std3__440_GLOBAL__N__93344812_8_h_add_cu_257838d06ignoreE - _ZN38_INTERNAL_93344812_8_h_add_cu_257838d04cuda3std6ranges3__45__cpo5beginE)
_ZN38_INTERNAL_93344812_8_h_add_cu_257838d04cuda3std6ranges3__45__cpo5beginE:
	.zero		1
	.type		_ZN38_INTERNAL_93344812_8_h_add_cu_257838d04cuda3std3__440_GLOBAL__N__93344812_8_h_add_cu_257838d06ignoreE,@object
	.size		_ZN38_INTERNAL_93344812_8_h_add_cu_257838d04cuda3std3__440_GLOBAL__N__93344812_8_h_add_cu_257838d06ignoreE,(_ZN38_INTERNAL_93344812_8_h_add_cu_257838d04cuda3std6ranges3__45__cpo4sizeE - _ZN38_INTERNAL_93344812_8_h_add_cu_257838d04cuda3std3__440_GLOBAL__N__93344812_8_h_add_cu_257838d06ignoreE)
_ZN38_INTERNAL_93344812_8_h_add_cu_257838d04cuda3std3__440_GLOBAL__N__93344812_8_h_add_cu_257838d06ignoreE:
	.zero		1
	.type		_ZN38_INTERNAL_93344812_8_h_add_cu_257838d04cuda3std6ranges3__45__cpo4sizeE,@object
	.size		_ZN38_INTERNAL_93344812_8_h_add_cu_257838d04cuda3std6ranges3__45__cpo4sizeE,(_ZN38_INTERNAL_93344812_8_h_add_cu_257838d04cuda3std3__45__cpo5beginE - _ZN38_INTERNAL_93344812_8_h_add_cu_257838d04cuda3std6ranges3__45__cpo4sizeE)
_ZN38_INTERNAL_93344812_8_h_add_cu_257838d04cuda3std6ranges3__45__cpo4sizeE:
	.zero		1
	.type		_ZN38_INTERNAL_93344812_8_h_add_cu_257838d04cuda3std3__45__cpo5beginE,@object
	.size		_ZN38_INTERNAL_93344812_8_h_add_cu_257838d04cuda3std3__45__cpo5beginE,(_ZN38_INTERNAL_93344812_8_h_add_cu_257838d04cuda3std6ranges3__45__cpo6cbeginE - _ZN38_INTERNAL_93344812_8_h_add_cu_257838d04cuda3std3__45__cpo5beginE)
_ZN38_INTERNAL_93344812_8_h_add_cu_257838d04cuda3std3__45__cpo5beginE:
	.zero		1
	.type		_ZN38_INTERNAL_93344812_8_h_add_cu_257838d04cuda3std6ranges3__45__cpo6cbeginE,@object
	.size		_ZN38_INTERNAL_93344812_8_h_add_cu_257838d04cuda3std6ranges3__45__cpo6cbeginE,(_ZN38_INTERNAL_93344812_8_h_add_cu_257838d04cuda3std3__45__cpo6rbeginE - _ZN38_INTERNAL_93344812_8_h_add_cu_257838d04cuda3std6ranges3__45__cpo6cbeginE)
_ZN38_INTERNAL_93344812_8_h_add_cu_257838d04cuda3std6ranges3__45__cpo6cbeginE:
	.zero		1
	.type		_ZN38_INTERNAL_93344812_8_h_add_cu_257838d04cuda3std3__45__cpo6rbeginE,@object
	.size		_ZN38_INTERNAL_93344812_8_h_add_cu_257838d04cuda3std3__45__cpo6rbeginE,(_ZN38_INTERNAL_93344812_8_h_add_cu_257838d04cuda3std6ranges3__45__cpo4nextE - _ZN38_INTERNAL_93344812_8_h_add_cu_257838d04cuda3std3__45__cpo6rbeginE)
_ZN38_INTERNAL_93344812_8_h_add_cu_257838d04cuda3std3__45__cpo6rbeginE:
	.zero		1
	.type		_ZN38_INTERNAL_93344812_8_h_add_cu_257838d04cuda3std6ranges3__45__cpo4nextE,@object
	.size		_ZN38_INTERNAL_93344812_8_h_add_cu_257838d04cuda3std6ranges3__45__cpo4nextE,(_ZN38_INTERNAL_93344812_8_h_add_cu_257838d04cuda3std6ranges3__45__cpo4swapE - _ZN38_INTERNAL_93344812_8_h_add_cu_257838d04cuda3std6ranges3__45__cpo4nextE)
_ZN38_INTERNAL_93344812_8_h_add_cu_257838d04cuda3std6ranges3__45__cpo4nextE:
	.zero		1
	.type		_ZN38_INTERNAL_93344812_8_h_add_cu_257838d04cuda3std6ranges3__45__cpo4swapE,@object
	.size		_ZN38_INTERNAL_93344812_8_h_add_cu_257838d04cuda3std6ranges3__45__cpo4swapE,(_ZN38_INTERNAL_93344812_8_h_add_cu_257838d04cuda3std3__420unreachable_sentinelE - _ZN38_INTERNAL_93344812_8_h_add_cu_257838d04cuda3std6ranges3__45__cpo4swapE)
_ZN38_INTERNAL_93344812_8_h_add_cu_257838d04cuda3std6ranges3__45__cpo4swapE:
	.zero		1
	.type		_ZN38_INTERNAL_93344812_8_h_add_cu_257838d04cuda3std3__420unreachable_sentinelE,@object
	.size		_ZN38_INTERNAL_93344812_8_h_add_cu_257838d04cuda3std3__420unreachable_sentinelE,(_ZN38_INTERNAL_93344812_8_h_add_cu_257838d06thrust23THRUST_300001_SM_800_NS6system6detail10sequential3seqE - _ZN38_INTERNAL_93344812_8_h_add_cu_257838d04cuda3std3__420unreachable_sentinelE)
_ZN38_INTERNAL_93344812_8_h_add_cu_257838d04cuda3std3__420unreachable_sentinelE:
	.zero		1
	.type		_ZN38_INTERNAL_93344812_8_h_add_cu_257838d06thrust23THRUST_300001_SM_800_NS6system6detail10sequential3seqE,@object
	.size		_ZN38_INTERNAL_93344812_8_h_add_cu_257838d06thrust23THRUST_300001_SM_800_NS6system6detail10sequential3seqE,(_ZN38_INTERNAL_93344812_8_h_add_cu_257838d04cuda3std3__45__cpo4cendE - _ZN38_INTERNAL_93344812_8_h_add_cu_257838d06thrust23THRUST_300001_SM_800_NS6system6detail10sequential3seqE)
_ZN38_INTERNAL_93344812_8_h_add_cu_257838d06thrust23THRUST_300001_SM_800_NS6system6detail10sequential3seqE:
	.zero		1
	.type		_ZN38_INTERNAL_93344812_8_h_add_cu_257838d04cuda3std3__45__cpo4cendE,@object
	.size		_ZN38_INTERNAL_93344812_8_h_add_cu_257838d04cuda3std3__45__cpo4cendE,(_ZN38_INTERNAL_93344812_8_h_add_cu_257838d04cuda3std6ranges3__45__cpo9iter_swapE - _ZN38_INTERNAL_93344812_8_h_add_cu_257838d04cuda3std3__45__cpo4cendE)
_ZN38_INTERNAL_93344812_8_h_add_cu_257838d04cuda3std3__45__cpo4cendE:
	.zero		1
	.type		_ZN38_INTERNAL_93344812_8_h_add_cu_257838d04cuda3std6ranges3__45__cpo9iter_swapE,@object
	.size		_ZN38_INTERNAL_93344812_8_h_add_cu_257838d04cuda3std6ranges3__45__cpo9iter_swapE,(_ZN38_INTERNAL_93344812_8_h_add_cu_257838d04cuda3std3__45__cpo5crendE - _ZN38_INTERNAL_93344812_8_h_add_cu_257838d04cuda3std6ranges3__45__cpo9iter_swapE)
_ZN38_INTERNAL_93344812_8_h_add_cu_257838d04cuda3std6ranges3__45__cpo9iter_swapE:
	.zero		1
	.type		_ZN38_INTERNAL_93344812_8_h_add_cu_257838d04cuda3std3__45__cpo5crendE,@object
	.size		_ZN38_INTERNAL_93344812_8_h_add_cu_257838d04cuda3std3__45__cpo5crendE,(_ZN38_INTERNAL_93344812_8_h_add_cu_257838d04cuda3std6ranges3__45__cpo5cdataE - _ZN38_INTERNAL_93344812_8_h_add_cu_257838d04cuda3std3__45__cpo5crendE)
_ZN38_INTERNAL_93344812_8_h_add_cu_257838d04cuda3std3__45__cpo5crendE:
	.zero		1
	.type		_ZN38_INTERNAL_93344812_8_h_add_cu_257838d04cuda3std6ranges3__45__cpo5cdataE,@object
	.size		_ZN38_INTERNAL_93344812_8_h_add_cu_257838d04cuda3std6ranges3__45__cpo5cdataE,(_ZN38_INTERNAL_93344812_8_h_add_cu_257838d04cuda3std6ranges3__45__cpo3endE - _ZN38_INTERNAL_93344812_8_h_add_cu_257838d04cuda3std6ranges3__45__cpo5cdataE)
_ZN38_INTERNAL_93344812_8_h_add_cu_257838d04cuda3std6ranges3__45__cpo5cdataE:
	.zero		1
	.type		_ZN38_INTERNAL_93344812_8_h_add_cu_257838d04cuda3std6ranges3__45__cpo3endE,@object
	.size		_ZN38_INTERNAL_93344812_8_h_add_cu_257838d04cuda3std6ranges3__45__cpo3endE,(_ZN38_INTERNAL_93344812_8_h_add_cu_257838d04cuda3std3__419piecewise_constructE - _ZN38_INTERNAL_93344812_8_h_add_cu_257838d04cuda3std6ranges3__45__cpo3endE)
_ZN38_INTERNAL_93344812_8_h_add_cu_257838d04cuda3std6ranges3__45__cpo3endE:
	.zero		1
	.type		_ZN38_INTERNAL_93344812_8_h_add_cu_257838d04cuda3std3__419piecewise_constructE,@object
	.size		_ZN38_INTERNAL_93344812_8_h_add_cu_257838d04cuda3std3__419piecewise_constructE,(_ZN38_INTERNAL_93344812_8_h_add_cu_257838d04cuda3std6ranges3__45__cpo5ssizeE - _ZN38_INTERNAL_93344812_8_h_add_cu_257838d04cuda3std3__419piecewise_constructE)
_ZN38_INTERNAL_93344812_8_h_add_cu_257838d04cuda3std3__419piecewise_constructE:
	.zero		1
	.type		_ZN38_INTERNAL_93344812_8_h_add_cu_257838d04cuda3std6ranges3__45__cpo5ssizeE,@object
	.size		_ZN38_INTERNAL_93344812_8_h_add_cu_257838d04cuda3std6ranges3__45__cpo5ssizeE,(_ZN38_INTERNAL_93344812_8_h_add_cu_257838d04cuda3std3__45__cpo3endE - _ZN38_INTERNAL_93344812_8_h_add_cu_257838d04cuda3std6ranges3__45__cpo5ssizeE)
_ZN38_INTERNAL_93344812_8_h_add_cu_257838d04cuda3std6ranges3__45__cpo5ssizeE:
	.zero		1
	.type		_ZN38_INTERNAL_93344812_8_h_add_cu_257838d04cuda3std3__45__cpo3endE,@object
	.size		_ZN38_INTERNAL_93344812_8_h_add_cu_257838d04cuda3std3__45__cpo3endE,(_ZN38_INTERNAL_93344812_8_h_add_cu_257838d04cuda3std6ranges3__45__cpo4cendE - _ZN38_INTERNAL_93344812_8_h_add_cu_257838d04cuda3std3__45__cpo3endE)
_ZN38_INTERNAL_93344812_8_h_add_cu_257838d04cuda3std3__45__cpo3endE:
	.zero		1
	.type		_ZN38_INTERNAL_93344812_8_h_add_cu_257838d04cuda3std6ranges3__45__cpo4cendE,@object
	.size		_ZN38_INTERNAL_93344812_8_h_add_cu_257838d04cuda3std6ranges3__45__cpo4cendE,(_ZN38_INTERNAL_93344812_8_h_add_cu_257838d04cuda3std3__45__cpo4rendE - _ZN38_INTERNAL_93344812_8_h_add_cu_257838d04cuda3std6ranges3__45__cpo4cendE)
_ZN38_INTERNAL_93344812_8_h_add_cu_257838d04cuda3std6ranges3__45__cpo4cendE:
	.zero		1
	.type		_ZN38_INTERNAL_93344812_8_h_add_cu_257838d04cuda3std3__45__cpo4rendE,@object
	.size		_ZN38_INTERNAL_93344812_8_h_add_cu_257838d04cuda3std3__45__cpo4rendE,(_ZN38_INTERNAL_93344812_8_h_add_cu_257838d04cuda3std6ranges3__45__cpo4prevE - _ZN38_INTERNAL_93344812_8_h_add_cu_257838d04cuda3std3__45__cpo4rendE)
_ZN38_INTERNAL_93344812_8_h_add_cu_257838d04cuda3std3__45__cpo4rendE:
	.zero		1
	.type		_ZN38_INTERNAL_93344812_8_h_add_cu_257838d04cuda3std6ranges3__45__cpo4prevE,@object
	.size		_ZN38_INTERNAL_93344812_8_h_add_cu_257838d04cuda3std6ranges3__45__cpo4prevE,(_ZN38_INTERNAL_93344812_8_h_add_cu_257838d04cuda3std6ranges3__45__cpo9iter_moveE - _ZN38_INTERNAL_93344812_8_h_add_cu_257838d04cuda3std6ranges3__45__cpo4prevE)
_ZN38_INTERNAL_93344812_8_h_add_cu_257838d04cuda3std6ranges3__45__cpo4prevE:
	.zero		1
	.type		_ZN38_INTERNAL_93344812_8_h_add_cu_257838d04cuda3std6ranges3__45__cpo9iter_moveE,@object
	.size		_ZN38_INTERNAL_93344812_8_h_add_cu_257838d04cuda3std6ranges3__45__cpo9iter_moveE,(.L_13 - _ZN38_INTERNAL_93344812_8_h_add_cu_257838d04cuda3std6ranges3__45__cpo9iter_moveE)
_ZN38_INTERNAL_93344812_8_h_add_cu_257838d04cuda3std6ranges3__45__cpo9iter_moveE:
	.zero		1
.L_13:
